//
// Generated by NVIDIA NVVM Compiler
//
// Compiler Build ID: CL-36424714
// Cuda compilation tools, release 13.0, V13.0.88
// Based on NVVM 20.0.0
//

.version 9.0
.target sm_100
.address_size 64


.func  (.param .b32 func_retval0) _Z15parseExpressionPcP5Value(
	.param .b64 _Z15parseExpressionPcP5Value_param_0,
	.param .b64 _Z15parseExpressionPcP5Value_param_1
)
{
	.local .align 8 .b8 	__local_depot0[64];
	.reg .b64 	%SP;
	.reg .b64 	%SPL;
	.reg .pred 	%p<149>;
	.reg .b16 	%rs<68>;
	.reg .b32 	%r<116>;
	.reg .b32 	%f<10>;
	.reg .b64 	%rd<44>;

	mov.u64 	%SPL, __local_depot0;
	cvta.local.u64 	%SP, %SPL;
	ld.param.u64 	%rd21, [_Z15parseExpressionPcP5Value_param_0];
	ld.param.u64 	%rd22, [_Z15parseExpressionPcP5Value_param_1];
	cvta.to.local.u64 	%rd1, %rd22;
	add.u64 	%rd23, %SP, 0;
	add.u64 	%rd2, %SPL, 0;
	add.u64 	%rd24, %SP, 32;
	add.u64 	%rd3, %SPL, 32;
	ld.u8 	%rs1, [%rd21];
	ld.u8 	%rs25, [%rd21+1];
	setp.ne.s16 	%p27, %rs1, 69;
	setp.ne.s16 	%p28, %rs25, 66;
	or.pred  	%p29, %p27, %p28;
	@%p29 bra 	$L__BB0_74;
	add.s64 	%rd4, %rd21, 2;
	ld.u8 	%rs45, [%rd21+2];
	setp.ne.s16 	%p73, %rs45, 123;
	mov.b32 	%r115, 2;
	@%p73 bra 	$L__BB0_111;
	add.s64 	%rd32, %rd21, 3;
	{ // callseq 0, 0
	.param .b64 param0;
	st.param.b64 	[param0], %rd32;
	.param .b64 param1;
	st.param.b64 	[param1], %rd23;
	.param .b32 retval0;
	call.uni (retval0), 
	_Z15parseExpressionPcP5Value, 
	(
	param0, 
	param1
	);
	ld.param.b32 	%r73, [retval0];
	} // callseq 0
	cvt.s64.s32 	%rd34, %r73;
	add.s64 	%rd5, %rd4, %rd34;
	ld.u8 	%rs3, [%rd5+1];
	ld.u8 	%rs46, [%rd5+2];
	setp.eq.s16 	%p74, %rs3, 61;
	setp.eq.s16 	%p75, %rs46, 61;
	and.pred  	%p76, %p74, %p75;
	mov.b32 	%r105, 2;
	mov.b32 	%r3, 1;
	@%p76 bra 	$L__BB0_10;
	setp.eq.s16 	%p77, %rs3, 62;
	setp.eq.s16 	%p78, %rs46, 62;
	and.pred  	%p79, %p77, %p78;
	mov.b32 	%r105, 2;
	mov.u32 	%r3, %r105;
	@%p79 bra 	$L__BB0_10;
	setp.eq.s16 	%p80, %rs3, 62;
	setp.eq.s16 	%p81, %rs46, 61;
	and.pred  	%p82, %p80, %p81;
	mov.b32 	%r3, 3;
	@%p82 bra 	$L__BB0_10;
	setp.eq.s16 	%p83, %rs3, 60;
	setp.eq.s16 	%p84, %rs46, 60;
	and.pred  	%p85, %p83, %p84;
	mov.b32 	%r3, 4;
	@%p85 bra 	$L__BB0_10;
	setp.eq.s16 	%p86, %rs3, 60;
	setp.eq.s16 	%p87, %rs46, 61;
	and.pred  	%p88, %p86, %p87;
	mov.b32 	%r3, 5;
	@%p88 bra 	$L__BB0_10;
	setp.eq.s16 	%p89, %rs3, 38;
	setp.eq.s16 	%p90, %rs46, 38;
	and.pred  	%p91, %p89, %p90;
	mov.b32 	%r3, 6;
	@%p91 bra 	$L__BB0_10;
	setp.eq.s16 	%p92, %rs3, 124;
	setp.eq.s16 	%p93, %rs46, 124;
	and.pred  	%p94, %p92, %p93;
	mov.b32 	%r3, 7;
	@%p94 bra 	$L__BB0_10;
	setp.eq.s16 	%p95, %rs46, 61;
	setp.eq.s16 	%p96, %rs3, 33;
	selp.b32 	%r86, 2, 0, %p95;
	selp.b32 	%r105, %r86, 0, %p96;
	mov.b32 	%r3, 8;
$L__BB0_10:
	add.s32 	%r87, %r73, %r105;
	add.s32 	%r5, %r87, 1;
	cvt.u64.u32 	%rd35, %r105;
	add.s64 	%rd6, %rd5, %rd35;
	add.s64 	%rd36, %rd6, 1;
	{ // callseq 1, 0
	.param .b64 param0;
	st.param.b64 	[param0], %rd36;
	.param .b64 param1;
	st.param.b64 	[param1], %rd24;
	.param .b32 retval0;
	call.uni (retval0), 
	_Z15parseExpressionPcP5Value, 
	(
	param0, 
	param1
	);
	ld.param.b32 	%r88, [retval0];
	} // callseq 1
	mov.b32 	%r89, 0;
	st.local.u32 	[%rd1], %r89;
	ld.local.u32 	%r7, [%rd2];
	ld.local.u32 	%r90, [%rd3];
	setp.ne.s32 	%p97, %r7, %r90;
	@%p97 bra 	$L__BB0_71;
	setp.gt.s32 	%p98, %r7, 2;
	@%p98 bra 	$L__BB0_18;
	setp.eq.s32 	%p101, %r7, 1;
	@%p101 bra 	$L__BB0_23;
	setp.eq.s32 	%p102, %r7, 2;
	@%p102 bra 	$L__BB0_14;
	bra.uni 	$L__BB0_71;
$L__BB0_14:
	ld.local.f32 	%f1, [%rd2+8];
	ld.local.f32 	%f2, [%rd3+8];
	mov.b32 	%r93, 4;
	st.local.u32 	[%rd1], %r93;
	setp.gt.s32 	%p116, %r3, 4;
	@%p116 bra 	$L__BB0_41;
	setp.gt.s32 	%p120, %r3, 2;
	@%p120 bra 	$L__BB0_16;
	bra.uni 	$L__BB0_39;
$L__BB0_16:
	setp.eq.s32 	%p121, %r3, 3;
	@%p121 bra 	$L__BB0_45;
	setp.lt.f32 	%p146, %f1, %f2;
	bra.uni 	$L__BB0_50;
$L__BB0_18:
	setp.eq.s32 	%p99, %r7, 3;
	@%p99 bra 	$L__BB0_51;
	setp.eq.s32 	%p100, %r7, 4;
	@%p100 bra 	$L__BB0_20;
	bra.uni 	$L__BB0_71;
$L__BB0_20:
	ld.local.u32 	%r10, [%rd2+24];
	ld.local.u32 	%r11, [%rd3+24];
	mov.b32 	%r98, 4;
	st.local.u32 	[%rd1], %r98;
	mov.pred 	%p148, 0;
	setp.gt.s32 	%p137, %r3, 6;
	@%p137 bra 	$L__BB0_66;
	setp.eq.s32 	%p140, %r3, 1;
	@%p140 bra 	$L__BB0_22;
	bra.uni 	$L__BB0_64;
$L__BB0_22:
	setp.eq.s32 	%p148, %r10, %r11;
	bra.uni 	$L__BB0_70;
$L__BB0_23:
	ld.local.u32 	%r8, [%rd2+4];
	ld.local.u32 	%r9, [%rd3+4];
	mov.b32 	%r95, 4;
	st.local.u32 	[%rd1], %r95;
	setp.gt.s32 	%p127, %r3, 4;
	@%p127 bra 	$L__BB0_27;
	setp.gt.s32 	%p131, %r3, 2;
	@%p131 bra 	$L__BB0_32;
	setp.eq.s32 	%p133, %r3, 1;
	@%p133 bra 	$L__BB0_26;
	bra.uni 	$L__BB0_30;
$L__BB0_26:
	setp.eq.s32 	%p145, %r8, %r9;
	bra.uni 	$L__BB0_38;
$L__BB0_27:
	setp.gt.s32 	%p128, %r3, 6;
	@%p128 bra 	$L__BB0_36;
	setp.eq.s32 	%p130, %r3, 5;
	@%p130 bra 	$L__BB0_29;
	bra.uni 	$L__BB0_34;
$L__BB0_29:
	setp.le.s32 	%p145, %r8, %r9;
	bra.uni 	$L__BB0_38;
$L__BB0_30:
	setp.gt.s32 	%p145, %r8, %r9;
	bra.uni 	$L__BB0_38;
$L__BB0_31:
	setp.ge.s32 	%p145, %r8, %r9;
	bra.uni 	$L__BB0_38;
$L__BB0_32:
	setp.eq.s32 	%p132, %r3, 3;
	@%p132 bra 	$L__BB0_31;
	setp.lt.s32 	%p145, %r8, %r9;
	bra.uni 	$L__BB0_38;
$L__BB0_34:
	setp.ne.s32 	%p134, %r8, 0;
	setp.ne.s32 	%p135, %r9, 0;
	and.pred  	%p145, %p134, %p135;
	bra.uni 	$L__BB0_38;
$L__BB0_35:
	or.b32  	%r96, %r8, %r9;
	setp.ne.s32 	%p145, %r96, 0;
	bra.uni 	$L__BB0_38;
$L__BB0_36:
	setp.eq.s32 	%p129, %r3, 7;
	@%p129 bra 	$L__BB0_35;
	setp.ne.s32 	%p145, %r8, %r9;
$L__BB0_38:
	selp.u32 	%r97, 1, 0, %p145;
	st.local.u32 	[%rd1+24], %r97;
	bra.uni 	$L__BB0_71;
$L__BB0_39:
	setp.eq.s32 	%p122, %r3, 1;
	@%p122 bra 	$L__BB0_40;
	bra.uni 	$L__BB0_44;
$L__BB0_40:
	setp.eq.f32 	%p146, %f1, %f2;
	bra.uni 	$L__BB0_50;
$L__BB0_41:
	setp.gt.s32 	%p117, %r3, 6;
	@%p117 bra 	$L__BB0_48;
	setp.eq.s32 	%p119, %r3, 5;
	@%p119 bra 	$L__BB0_43;
	bra.uni 	$L__BB0_46;
$L__BB0_43:
	setp.le.f32 	%p146, %f1, %f2;
	bra.uni 	$L__BB0_50;
$L__BB0_44:
	setp.gt.f32 	%p146, %f1, %f2;
	bra.uni 	$L__BB0_50;
$L__BB0_45:
	setp.ge.f32 	%p146, %f1, %f2;
	bra.uni 	$L__BB0_50;
$L__BB0_46:
	setp.neu.f32 	%p125, %f1, 0f00000000;
	setp.neu.f32 	%p126, %f2, 0f00000000;
	and.pred  	%p146, %p125, %p126;
	bra.uni 	$L__BB0_50;
$L__BB0_47:
	setp.neu.f32 	%p123, %f1, 0f00000000;
	setp.neu.f32 	%p124, %f2, 0f00000000;
	or.pred  	%p146, %p123, %p124;
	bra.uni 	$L__BB0_50;
$L__BB0_48:
	setp.eq.s32 	%p118, %r3, 7;
	@%p118 bra 	$L__BB0_47;
	setp.neu.f32 	%p146, %f1, %f2;
$L__BB0_50:
	selp.u32 	%r94, 1, 0, %p146;
	st.local.u32 	[%rd1+24], %r94;
	bra.uni 	$L__BB0_71;
$L__BB0_51:
	ld.local.u64 	%rd42, [%rd2+16];
	ld.local.u64 	%rd43, [%rd3+16];
	mov.b32 	%r91, 4;
	st.local.u32 	[%rd1], %r91;
	mov.pred 	%p147, 0;
	setp.eq.s32 	%p104, %r3, 8;
	@%p104 bra 	$L__BB0_58;
	setp.ne.s32 	%p105, %r3, 1;
	@%p105 bra 	$L__BB0_63;
	ld.u8 	%rs62, [%rd42];
	ld.u8 	%rs61, [%rd43];
	setp.ne.s16 	%p106, %rs62, %rs61;
	@%p106 bra 	$L__BB0_56;
$L__BB0_54:
	setp.eq.s16 	%p107, %rs62, 0;
	mov.b16 	%rs61, 0;
	mov.u16 	%rs62, %rs61;
	@%p107 bra 	$L__BB0_56;
	add.s64 	%rd11, %rd42, 1;
	add.s64 	%rd12, %rd43, 1;
	ld.u8 	%rs62, [%rd42+1];
	ld.u8 	%rs61, [%rd43+1];
	setp.eq.s16 	%p108, %rs62, %rs61;
	mov.u64 	%rd42, %rd11;
	mov.u64 	%rd43, %rd12;
	@%p108 bra 	$L__BB0_54;
$L__BB0_56:
	setp.ne.s16 	%p110, %rs62, 0;
	@%p110 bra 	$L__BB0_63;
	setp.eq.s16 	%p147, %rs61, 0;
	bra.uni 	$L__BB0_63;
$L__BB0_58:
	ld.u8 	%rs65, [%rd42];
	ld.u8 	%rs64, [%rd43];
	setp.ne.s16 	%p111, %rs65, %rs64;
	@%p111 bra 	$L__BB0_61;
$L__BB0_59:
	setp.eq.s16 	%p112, %rs65, 0;
	mov.b16 	%rs64, 0;
	mov.u16 	%rs65, %rs64;
	@%p112 bra 	$L__BB0_61;
	add.s64 	%rd15, %rd42, 1;
	add.s64 	%rd16, %rd43, 1;
	ld.u8 	%rs65, [%rd42+1];
	ld.u8 	%rs64, [%rd43+1];
	setp.eq.s16 	%p113, %rs65, %rs64;
	mov.u64 	%rd42, %rd15;
	mov.u64 	%rd43, %rd16;
	@%p113 bra 	$L__BB0_59;
$L__BB0_61:
	setp.ne.s16 	%p115, %rs65, 0;
	mov.pred 	%p147, -1;
	@%p115 bra 	$L__BB0_63;
	setp.ne.s16 	%p147, %rs64, 0;
$L__BB0_63:
	selp.u32 	%r92, 1, 0, %p147;
	st.local.u32 	[%rd1+24], %r92;
	bra.uni 	$L__BB0_71;
$L__BB0_64:
	setp.eq.s32 	%p141, %r3, 6;
	@%p141 bra 	$L__BB0_65;
	bra.uni 	$L__BB0_70;
$L__BB0_65:
	setp.ne.s32 	%p142, %r10, 0;
	setp.ne.s32 	%p143, %r11, 0;
	and.pred  	%p148, %p142, %p143;
	bra.uni 	$L__BB0_70;
$L__BB0_66:
	setp.eq.s32 	%p138, %r3, 7;
	@%p138 bra 	$L__BB0_69;
	setp.eq.s32 	%p139, %r3, 8;
	@%p139 bra 	$L__BB0_68;
	bra.uni 	$L__BB0_70;
$L__BB0_68:
	setp.ne.s32 	%p148, %r10, %r11;
	bra.uni 	$L__BB0_70;
$L__BB0_69:
	or.b32  	%r99, %r10, %r11;
	setp.ne.s32 	%p148, %r99, 0;
$L__BB0_70:
	selp.u32 	%r100, 1, 0, %p148;
	st.local.u32 	[%rd1+24], %r100;
$L__BB0_71:
	cvt.s64.s32 	%rd38, %r88;
	add.s64 	%rd39, %rd6, %rd38;
	ld.u8 	%rs59, [%rd39+1];
	setp.eq.s16 	%p144, %rs59, 125;
	@%p144 bra 	$L__BB0_73;
	mov.b32 	%r102, 0;
	st.local.u32 	[%rd1], %r102;
	mov.b32 	%r115, 2;
	bra.uni 	$L__BB0_111;
$L__BB0_73:
	add.s32 	%r103, %r5, %r88;
	add.s32 	%r115, %r103, 3;
	bra.uni 	$L__BB0_111;
$L__BB0_74:
	setp.ne.s16 	%p30, %rs1, 69;
	setp.ne.s16 	%p31, %rs25, 86;
	or.pred  	%p32, %p30, %p31;
	@%p32 bra 	$L__BB0_80;
	ld.u8 	%rs42, [%rd21+2];
	setp.ne.s16 	%p68, %rs42, 123;
	mov.b32 	%r115, 2;
	@%p68 bra 	$L__BB0_111;
	mov.b32 	%r107, 1;
$L__BB0_77:
	mov.u32 	%r14, %r107;
	cvt.u64.u32 	%rd31, %r14;
	add.s64 	%rd17, %rd21, %rd31;
	ld.u8 	%rs43, [%rd17+2];
	setp.ne.s16 	%p69, %rs43, 125;
	setp.lt.u32 	%p70, %r14, 100;
	and.pred  	%p71, %p69, %p70;
	add.s32 	%r107, %r14, 1;
	@%p71 bra 	$L__BB0_77;
	setp.eq.s32 	%p72, %r14, 100;
	@%p72 bra 	$L__BB0_111;
	mov.b16 	%rs44, 0;
	st.u8 	[%rd17+2], %rs44;
	add.s32 	%r115, %r14, 3;
	bra.uni 	$L__BB0_111;
$L__BB0_80:
	setp.ne.s16 	%p33, %rs25, 66;
	setp.ne.s16 	%p34, %rs1, 67;
	or.pred  	%p35, %p34, %p33;
	@%p35 bra 	$L__BB0_88;
	ld.u8 	%rs39, [%rd21+2];
	setp.ne.s16 	%p64, %rs39, 123;
	mov.b32 	%r115, 2;
	@%p64 bra 	$L__BB0_111;
	ld.u8 	%rs40, [%rd21+3];
	setp.eq.s16 	%p65, %rs40, 84;
	@%p65 bra 	$L__BB0_86;
	setp.ne.s16 	%p66, %rs40, 70;
	@%p66 bra 	$L__BB0_85;
	mov.b32 	%r63, 0;
	st.local.u32 	[%rd1+24], %r63;
	bra.uni 	$L__BB0_87;
$L__BB0_85:
	mov.b32 	%r66, 0;
	st.local.u32 	[%rd1], %r66;
	bra.uni 	$L__BB0_111;
$L__BB0_86:
	mov.b32 	%r62, 1;
	st.local.u32 	[%rd1+24], %r62;
$L__BB0_87:
	mov.b32 	%r64, 4;
	st.local.u32 	[%rd1], %r64;
	ld.u8 	%rs41, [%rd21+4];
	setp.eq.s16 	%p67, %rs41, 125;
	selp.b32 	%r115, 5, 2, %p67;
	bra.uni 	$L__BB0_111;
$L__BB0_88:
	setp.ne.s16 	%p36, %rs1, 67;
	setp.ne.s16 	%p37, %rs25, 73;
	or.pred  	%p38, %p36, %p37;
	@%p38 bra 	$L__BB0_95;
	add.s64 	%rd18, %rd21, 2;
	ld.u8 	%rs38, [%rd21+2];
	setp.ne.s16 	%p58, %rs38, 123;
	mov.b32 	%r115, 2;
	@%p58 bra 	$L__BB0_111;
	mov.b32 	%r53, 0;
	st.local.u32 	[%rd1+4], %r53;
	ld.u8 	%rs66, [%rd21+3];
	setp.eq.s16 	%p59, %rs66, 125;
	mov.b32 	%r110, 1;
	@%p59 bra 	$L__BB0_93;
	mov.b32 	%r109, 1;
	mov.b32 	%r108, 0;
$L__BB0_92:
	cvt.u32.u16 	%r56, %rs66;
	cvt.s32.s8 	%r57, %r56;
	mad.lo.s32 	%r58, %r108, 10, %r57;
	add.s32 	%r108, %r58, -48;
	st.local.u32 	[%rd1+4], %r108;
	add.s32 	%r110, %r109, 1;
	cvt.u64.u32 	%rd29, %r109;
	add.s64 	%rd30, %rd18, %rd29;
	ld.u8 	%rs66, [%rd30+1];
	setp.ne.s16 	%p60, %rs66, 125;
	setp.lt.u32 	%p61, %r109, 99;
	and.pred  	%p62, %p60, %p61;
	mov.u32 	%r109, %r110;
	@%p62 bra 	$L__BB0_92;
$L__BB0_93:
	setp.eq.s32 	%p63, %r110, 100;
	@%p63 bra 	$L__BB0_111;
	mov.b32 	%r60, 1;
	st.local.u32 	[%rd1], %r60;
	add.s32 	%r115, %r110, 3;
	bra.uni 	$L__BB0_111;
$L__BB0_95:
	setp.ne.s16 	%p39, %rs1, 67;
	setp.ne.s16 	%p40, %rs25, 70;
	or.pred  	%p41, %p39, %p40;
	@%p41 bra 	$L__BB0_104;
	add.s64 	%rd19, %rd21, 2;
	ld.u8 	%rs35, [%rd21+2];
	setp.ne.s16 	%p50, %rs35, 123;
	mov.b32 	%r115, 2;
	@%p50 bra 	$L__BB0_111;
	ld.u8 	%rs36, [%rd21+3];
	setp.ne.s16 	%p51, %rs36, 48;
	@%p51 bra 	$L__BB0_111;
	ld.u8 	%rs37, [%rd21+4];
	setp.ne.s16 	%p52, %rs37, 46;
	@%p52 bra 	$L__BB0_111;
	mov.b32 	%r43, 0;
	st.local.u32 	[%rd1+8], %r43;
	ld.u8 	%rs67, [%rd21+5];
	setp.eq.s16 	%p53, %rs67, 125;
	mov.b32 	%r113, 3;
	@%p53 bra 	$L__BB0_102;
	mov.b32 	%r112, 3;
	mov.b32 	%r111, 10;
	mov.f32 	%f9, 0f00000000;
$L__BB0_101:
	cvt.u32.u16 	%r46, %rs67;
	cvt.s32.s8 	%r47, %r46;
	add.s32 	%r48, %r47, -48;
	cvt.rn.f32.s32 	%f6, %r48;
	cvt.rn.f32.u32 	%f7, %r111;
	div.rn.f32 	%f8, %f6, %f7;
	add.f32 	%f9, %f9, %f8;
	st.local.f32 	[%rd1+8], %f9;
	mul.lo.s32 	%r111, %r111, 10;
	add.s32 	%r113, %r112, 1;
	cvt.u64.u32 	%rd27, %r112;
	add.s64 	%rd28, %rd19, %rd27;
	ld.u8 	%rs67, [%rd28+1];
	setp.ne.s16 	%p54, %rs67, 125;
	setp.lt.u32 	%p55, %r112, 99;
	and.pred  	%p56, %p54, %p55;
	mov.u32 	%r112, %r113;
	@%p56 bra 	$L__BB0_101;
$L__BB0_102:
	setp.eq.s32 	%p57, %r113, 100;
	@%p57 bra 	$L__BB0_111;
	mov.b32 	%r50, 2;
	st.local.u32 	[%rd1], %r50;
	add.s32 	%r115, %r113, 3;
	bra.uni 	$L__BB0_111;
$L__BB0_104:
	setp.ne.s16 	%p42, %rs1, 67;
	setp.ne.s16 	%p43, %rs25, 83;
	or.pred  	%p44, %p42, %p43;
	@%p44 bra 	$L__BB0_110;
	ld.u8 	%rs32, [%rd21+2];
	setp.ne.s16 	%p45, %rs32, 123;
	mov.b32 	%r115, 2;
	@%p45 bra 	$L__BB0_111;
	mov.b32 	%r114, 1;
$L__BB0_107:
	mov.u32 	%r30, %r114;
	cvt.u64.u32 	%rd25, %r30;
	add.s64 	%rd20, %rd21, %rd25;
	ld.u8 	%rs33, [%rd20+2];
	setp.ne.s16 	%p46, %rs33, 125;
	setp.lt.u32 	%p47, %r30, 100;
	and.pred  	%p48, %p46, %p47;
	add.s32 	%r114, %r30, 1;
	@%p48 bra 	$L__BB0_107;
	setp.eq.s32 	%p49, %r30, 100;
	@%p49 bra 	$L__BB0_111;
	mov.b16 	%rs34, 0;
	st.u8 	[%rd20+2], %rs34;
	mov.b32 	%r38, 3;
	st.local.u32 	[%rd1], %r38;
	add.s64 	%rd26, %rd21, 3;
	st.local.u64 	[%rd1+16], %rd26;
	add.s32 	%r115, %r30, 3;
	bra.uni 	$L__BB0_111;
$L__BB0_110:
	mov.b32 	%r115, 0;
	st.local.u32 	[%rd1], %r115;
$L__BB0_111:
	st.param.b32 	[func_retval0], %r115;
	ret;

}
	// .globl	processDecisionLists
.visible .entry processDecisionLists(
	.param .u32 processDecisionLists_param_0,
	.param .u64 .ptr .align 1 processDecisionLists_param_1,
	.param .u64 .ptr .align 1 processDecisionLists_param_2
)
{
	.local .align 8 .b8 	__local_depot1[32];
	.reg .b64 	%SP;
	.reg .b64 	%SPL;
	.reg .pred 	%p<6>;
	.reg .b16 	%rs<2>;
	.reg .b32 	%r<16>;
	.reg .b64 	%rd<15>;

	mov.u64 	%SPL, __local_depot1;
	cvta.local.u64 	%SP, %SPL;
	ld.param.u32 	%r5, [processDecisionLists_param_0];
	ld.param.u64 	%rd3, [processDecisionLists_param_1];
	ld.param.u64 	%rd4, [processDecisionLists_param_2];
	add.u64 	%rd5, %SP, 0;
	add.u64 	%rd1, %SPL, 0;
	mov.u32 	%r6, %ctaid.x;
	mov.u32 	%r7, %ntid.x;
	mov.u32 	%r8, %tid.x;
	mad.lo.s32 	%r1, %r6, %r7, %r8;
	setp.ge.u32 	%p1, %r1, %r5;
	@%p1 bra 	$L__BB1_5;
	cvta.to.global.u64 	%rd6, %rd3;
	mul.wide.u32 	%rd7, %r1, 8;
	add.s64 	%rd8, %rd6, %rd7;
	ld.global.u64 	%rd2, [%rd8];
	{ // callseq 2, 0
	.param .b64 param0;
	st.param.b64 	[param0], %rd2;
	.param .b64 param1;
	st.param.b64 	[param1], %rd5;
	.param .b32 retval0;
	call.uni (retval0), 
	_Z15parseExpressionPcP5Value, 
	(
	param0, 
	param1
	);
	ld.param.b32 	%r10, [retval0];
	} // callseq 2
	ld.local.u32 	%r11, [%rd1];
	setp.ne.s32 	%p2, %r11, 4;
	mov.b32 	%r15, 0;
	@%p2 bra 	$L__BB1_4;
	ld.local.u32 	%r13, [%rd1+24];
	setp.eq.s32 	%p3, %r13, 0;
	mov.b32 	%r15, 3;
	@%p3 bra 	$L__BB1_4;
	cvt.s64.s32 	%rd10, %r10;
	add.s64 	%rd11, %rd2, %rd10;
	ld.u8 	%rs1, [%rd11];
	setp.eq.s16 	%p4, %rs1, 70;
	selp.u32 	%r14, 1, 0, %p4;
	setp.eq.s16 	%p5, %rs1, 84;
	selp.b32 	%r15, 2, %r14, %p5;
$L__BB1_4:
	cvta.to.global.u64 	%rd12, %rd4;
	mul.wide.u32 	%rd13, %r1, 4;
	add.s64 	%rd14, %rd12, %rd13;
	st.global.u32 	[%rd14], %r15;
$L__BB1_5:
	ret;

}


// ===== COMPILED SASS (sm_100) =====

	.target	sm_100

	.elftype	@"ET_EXEC"


//--------------------- .note.nv.tkinfo           --------------------------
	.section	.note.nv.tkinfo,"",@"SHT_NOTE"
	.sectionflags	@"SHF_NOTE_NV_TKINFO"
	.tkinfo
        /*0018*/ 	.word	0x00000002
        /*0030*/ 	.string	""
        /*0030*/ 	.string	"ptxas"
        /*0030*/ 	.string	"Cuda compilation tools, release 13.0, V13.0.88"
        /*0030*/ 	.string	"Build cuda_13.0.r13.0/compiler.36424714_0"
        /*0030*/ 	.string	"-arch sm_100 -m 64 "



//--------------------- .note.nv.cuinfo           --------------------------
	.section	.note.nv.cuinfo,"",@"SHT_NOTE"
	.sectionflags	@"SHF_NOTE_NV_CUINFO"
        /*0018*/ 	.short	0x0002
        /*001a*/ 	.short	0x0064
        /*001c*/ 	.short	0x0082
	.zero		2


//--------------------- .nv.info                  --------------------------
	.section	.nv.info,"",@"SHT_CUDA_INFO"
	.align	4


	//----- nvinfo : EIATTR_REGCOUNT
	.align		4
        /*0000*/ 	.byte	0x04, 0x2f
        /*0002*/ 	.short	(.L_1 - .L_0)
	.align		4
.L_0:
        /*0004*/ 	.word	index@(processDecisionLists)
        /*0008*/ 	.word	0x00000022


	//----- nvinfo : EIATTR_FRAME_SIZE
	.align		4
.L_1:
        /*000c*/ 	.byte	0x04, 0x11
        /*000e*/ 	.short	(.L_3 - .L_2)
	.align		4
.L_2:
        /*0010*/ 	.word	index@($__internal_0_$__cuda_sm3x_div_rn_noftz_f32_slowpath)
        /*0014*/ 	.word	0x00000020


	//----- nvinfo : EIATTR_FRAME_SIZE
	.align		4
.L_3:
        /*0018*/ 	.byte	0x04, 0x11
        /*001a*/ 	.short	(.L_5 - .L_4)
	.align		4
.L_4:
        /*001c*/ 	.word	index@($processDecisionLists$_Z15parseExpressionPcP5Value)
        /*0020*/ 	.word	0x00000020


	//----- nvinfo : EIATTR_FRAME_SIZE
	.align		4
.L_5:
        /*0024*/ 	.byte	0x04, 0x11
        /*0026*/ 	.short	(.L_7 - .L_6)
	.align		4
.L_6:
        /*0028*/ 	.word	index@(processDecisionLists)
        /*002c*/ 	.word	0x00000020


	//----- nvinfo : EIATTR_MIN_STACK_SIZE
	.align		4
.L_7:
        /*0030*/ 	.byte	0x04, 0x12
        /*0032*/ 	.short	(.L_9 - .L_8)
	.align		4
.L_8:
        /*0034*/ 	.word	index@(processDecisionLists)
        /*0038*/ 	.word	0x00000020
.L_9:


//--------------------- .nv.compat                --------------------------
	.section	.nv.compat,"",@"SHT_CUDA_COMPAT_INFO"
	.align	4
        /*0000*/ 	.byte	0x02, 0x09, 0x00, 0x00, 0x02, 0x02, 0x01, 0x00, 0x02, 0x05, 0x05, 0x00, 0x03, 0x07, 0x01, 0x01
        /*0010*/ 	.byte	0x02, 0x03, 0x00, 0x00, 0x02, 0x06, 0x01, 0x00, 0x04, 0x0b, 0x08, 0x00, 0x01, 0x00, 0x00, 0x00
        /*0020*/ 	.byte	0x00, 0x00, 0x00, 0x00


//--------------------- .nv.info.processDecisionLists --------------------------
	.section	.nv.info.processDecisionLists,"",@"SHT_CUDA_INFO"
	.sectionflags	@""
	.align	4


	//----- nvinfo : EIATTR_CUDA_API_VERSION
	.align		4
        /*0000*/ 	.byte	0x04, 0x37
        /*0002*/ 	.short	(.L_11 - .L_10)
.L_10:
        /*0004*/ 	.word	0x00000082


	//----- nvinfo : EIATTR_KPARAM_INFO
	.align		4
.L_11:
        /*0008*/ 	.byte	0x04, 0x17
        /*000a*/ 	.short	(.L_13 - .L_12)
.L_12:
        /*000c*/ 	.word	0x00000000
        /*0010*/ 	.short	0x0002
        /*0012*/ 	.short	0x0010
        /*0014*/ 	.byte	0x00, 0xf5, 0x21, 0x00


	//----- nvinfo : EIATTR_KPARAM_INFO
	.align		4
.L_13:
        /*0018*/ 	.byte	0x04, 0x17
        /*001a*/ 	.short	(.L_15 - .L_14)
.L_14:
        /*001c*/ 	.word	0x00000000
        /*0020*/ 	.short	0x0001
        /*0022*/ 	.short	0x0008
        /*0024*/ 	.byte	0x00, 0xf5, 0x21, 0x00


	//----- nvinfo : EIATTR_KPARAM_INFO
	.align		4
.L_15:
        /*0028*/ 	.byte	0x04, 0x17
        /*002a*/ 	.short	(.L_17 - .L_16)
.L_16:
        /*002c*/ 	.word	0x00000000
        /*0030*/ 	.short	0x0000
        /*0032*/ 	.short	0x0000
        /*0034*/ 	.byte	0x00, 0xf0, 0x11, 0x00


	//----- nvinfo : EIATTR_SPARSE_MMA_MASK
	.align		4
.L_17:
        /*0038*/ 	.byte	0x03, 0x50
        /*003a*/ 	.short	0x0000


	//----- nvinfo : EIATTR_MAXREG_COUNT
	.align		4
        /*003c*/ 	.byte	0x03, 0x1b
        /*003e*/ 	.short	0x00ff


	//----- nvinfo : EIATTR_MERCURY_ISA_VERSION
	.align		4
        /*0040*/ 	.byte	0x03, 0x5f
        /*0042*/ 	.short	0x0101


	//----- nvinfo : EIATTR_VRC_CTA_INIT_COUNT
	.align		4
        /*0044*/ 	.byte	0x02, 0x4a
	.zero		1
	.zero		1


	//----- nvinfo : EIATTR_EXIT_INSTR_OFFSETS
	.align		4
        /*0048*/ 	.byte	0x04, 0x1c
        /*004a*/ 	.short	(.L_19 - .L_18)


	//   ....[0]....
.L_18:
        /*004c*/ 	.word	0x000000c0


	//   ....[1]....
        /*0050*/ 	.word	0x000002a0


	//----- nvinfo : EIATTR_INDIRECT_BRANCH_TARGETS
	.align		4
.L_19:
        /*0054*/ 	.byte	0x04, 0x34
        /*0056*/ 	.short	(.L_21 - .L_20)


	//   ....[0]....
.L_20:
        /*0058*/ 	.word	.L_x_65@srel
        /*005c*/ 	.short	0x0
        /*005e*/ 	.short	0x0
        /*0060*/ 	.word	0x3
        /*0064*/ 	.word	.L_x_66@srel
        /*0068*/ 	.word	.L_x_67@srel
        /*006c*/ 	.word	.L_x_8@srel


	//   ....[1]....
        /*0070*/ 	.word	.L_x_69@srel
        /*0074*/ 	.short	0x0
        /*0076*/ 	.short	0x0
        /*0078*/ 	.word	0x3
        /*007c*/ 	.word	.L_x_70@srel
        /*0080*/ 	.word	.L_x_71@srel
        /*0084*/ 	.word	.L_x_8@srel


	//   ....[2]....
        /*0088*/ 	.word	.L_x_73@srel
        /*008c*/ 	.short	0x0
        /*008e*/ 	.short	0x0
        /*0090*/ 	.word	0x3
        /*0094*/ 	.word	.L_x_74@srel
        /*0098*/ 	.word	.L_x_75@srel
        /*009c*/ 	.word	.L_x_23@srel


	//----- nvinfo : EIATTR_CRS_STACK_SIZE
	.align		4
.L_21:
        /*00a0*/ 	.byte	0x04, 0x1e
        /*00a2*/ 	.short	(.L_23 - .L_22)
.L_22:
        /*00a4*/ 	.word	0x00000000


	//----- nvinfo : EIATTR_CBANK_PARAM_SIZE
	.align		4
.L_23:
        /*00a8*/ 	.byte	0x03, 0x19
        /*00aa*/ 	.short	0x0018


	//----- nvinfo : EIATTR_PARAM_CBANK
	.align		4
        /*00ac*/ 	.byte	0x04, 0x0a
        /*00ae*/ 	.short	(.L_25 - .L_24)
	.align		4
.L_24:
        /*00b0*/ 	.word	index@(.nv.constant0.processDecisionLists)
        /*00b4*/ 	.short	0x0380
        /*00b6*/ 	.short	0x0018


	//----- nvinfo : EIATTR_SW_WAR
	.align		4
.L_25:
        /*00b8*/ 	.byte	0x04, 0x36
        /*00ba*/ 	.short	(.L_27 - .L_26)
.L_26:
        /*00bc*/ 	.word	0x00000008
.L_27:


//--------------------- .nv.callgraph             --------------------------
	.section	.nv.callgraph,"",@"SHT_CUDA_CALLGRAPH"
	.align	4
	.sectionentsize	8
	.align		4
        /*0000*/ 	.word	0x00000000
	.align		4
        /*0004*/ 	.word	0xffffffff
	.align		4
        /*0008*/ 	.word	0x00000000
	.align		4
        /*000c*/ 	.word	0xfffffffe
	.align		4
        /*0010*/ 	.word	0x00000000
	.align		4
        /*0014*/ 	.word	0xfffffffd
	.align		4
        /*0018*/ 	.word	0x00000000
	.align		4
        /*001c*/ 	.word	0xfffffffc


//--------------------- .nv.constant2.processDecisionLists --------------------------
	.section	.nv.constant2.processDecisionLists,"a",@progbits
	.sectionflags	@""
	.align	4
.nv.constant2.processDecisionLists:
        /*0000*/ 	.byte	0x10, 0x0c, 0x00, 0x00, 0x10, 0x0a, 0x00, 0x00, 0x10, 0x15, 0x00, 0x00, 0x40, 0x10, 0x00, 0x00
        /*0010*/ 	.byte	0x60, 0x0e, 0x00, 0x00, 0x10, 0x15, 0x00, 0x00, 0xf0, 0x0f, 0x00, 0x00, 0xd0, 0x0f, 0x00, 0x00
        /*0020*/ 	.byte	0x00, 0x10, 0x00, 0x00


//--------------------- .text.processDecisionLists --------------------------
	.section	.text.processDecisionLists,"ax",@progbits
	.align	128
        .global         processDecisionLists
        .type           processDecisionLists,@function
        .size           processDecisionLists,(.L_x_78 - processDecisionLists)
        .other          processDecisionLists,@"STO_CUDA_ENTRY STV_DEFAULT"
processDecisionLists:
.text.processDecisionLists:
[----:B------:R-:W0:Y:S01]  /*0000*/  LDC R1, c[0x0][0x37c] ;  /* 0x0000df00ff017b82 */ /* 0x000e220000000800 */
[----:B------:R-:W1:Y:S01]  /*0010*/  S2R R3, SR_TID.X ;  /* 0x0000000000037919 */ /* 0x000e620000002100 */
[----:B------:R-:W2:Y:S06]  /*0020*/  LDCU UR5, c[0x0][0x2fc] ;  /* 0x00005f80ff0577ac */ /* 0x000eac0008000800 */
[----:B------:R-:W1:Y:S01]  /*0030*/  S2UR UR6, SR_CTAID.X ;  /* 0x00000000000679c3 */ /* 0x000e620000002500 */
[----:B0-----:R-:W-:Y:S01]  /*0040*/  VIADD R1, R1, 0xffffffe0 ;  /* 0xffffffe001017836 */ /* 0x001fe20000000000 */
[----:B------:R-:W0:Y:S01]  /*0050*/  LDCU UR7, c[0x0][0x380] ;  /* 0x00007000ff0777ac */ /* 0x000e220008000800 */
[----:B------:R-:W3:Y:S05]  /*0060*/  LDCU UR4, c[0x0][0x2f8] ;  /* 0x00005f00ff0477ac */ /* 0x000eea0008000800 */
[----:B------:R-:W1:Y:S01]  /*0070*/  LDC R2, c[0x0][0x360] ;  /* 0x0000d800ff027b82 */ /* 0x000e620000000800 */
[----:B---3--:R-:W-:-:S05]  /*0080*/  IADD3 R6, P1, PT, R1, UR4, RZ ;  /* 0x0000000401067c10 */ /* 0x008fca000ff3e0ff */
[----:B--2---:R-:W-:Y:S02]  /*0090*/  IMAD.X R7, RZ, RZ, UR5, P1 ;  /* 0x00000005ff077e24 */ /* 0x004fe400088e06ff */
[----:B-1----:R-:W-:-:S05]  /*00a0*/  IMAD R2, R2, UR6, R3 ;  /* 0x0000000602027c24 */ /* 0x002fca000f8e0203 */
[----:B0-----:R-:W-:-:S13]  /*00b0*/  ISETP.GE.U32.AND P0, PT, R2, UR7, PT ;  /* 0x0000000702007c0c */ /* 0x001fda000bf06070 */
[----:B------:R-:W-:Y:S05]  /*00c0*/  @P0 EXIT ;  /* 0x000000000000094d */ /* 0x000fea0003800000 */
[----:B------:R-:W0:Y:S01]  /*00d0*/  LDC.64 R16, c[0x0][0x388] ;  /* 0x0000e200ff107b82 */ /* 0x000e220000000a00 */
[----:B------:R-:W1:Y:S01]  /*00e0*/  LDCU.64 UR36, c[0x0][0x358] ;  /* 0x00006b00ff2477ac */ /* 0x000e620008000a00 */
[----:B0-----:R-:W-:-:S06]  /*00f0*/  IMAD.WIDE.U32 R16, R2, 0x8, R16 ;  /* 0x0000000802107825 */ /* 0x001fcc00078e0010 */
[----:B-1----:R-:W2:Y:S01]  /*0100*/  LDG.E.64 R16, desc[UR36][R16.64] ;  /* 0x0000002410107981 */ /* 0x002ea2000c1e1b00 */
[----:B------:R-:W-:Y:S01]  /*0110*/  MOV R20, 0x160 ;  /* 0x0000016000147802 */ /* 0x000fe20000000f00 */
[----:B------:R-:W-:Y:S02]  /*0120*/  IMAD.MOV.U32 R21, RZ, RZ, 0x0 ;  /* 0x00000000ff157424 */ /* 0x000fe400078e00ff */
[----:B--2---:R-:W-:Y:S02]  /*0130*/  IMAD.MOV.U32 R4, RZ, RZ, R16 ;  /* 0x000000ffff047224 */ /* 0x004fe400078e0010 */
[----:B------:R-:W-:-:S07]  /*0140*/  IMAD.MOV.U32 R5, RZ, RZ, R17 ;  /* 0x000000ffff057224 */ /* 0x000fce00078e0011 */
[----:B------:R-:W-:Y:S05]  /*0150*/  CALL.REL.NOINC `($processDecisionLists$_Z15parseExpressionPcP5Value) ;  /* 0x0000000000547944 */ /* 0x000fea0003c00000 */
[----:B------:R-:W2:Y:S01]  /*0160*/  LDL R0, [R1] ;  /* 0x0000000001007983 */ /* 0x000ea20000100800 */
[----:B------:R-:W0:Y:S01]  /*0170*/  LDC.64 R6, c[0x0][0x390] ;  /* 0x0000e400ff067b82 */ /* 0x000e220000000a00 */
[----:B------:R-:W-:Y:S01]  /*0180*/  BSSY.RECONVERGENT B0, `(.L_x_0) ;  /* 0x0000010000007945 */ /* 0x000fe20003800200 */
[----:B0-----:R-:W-:Y:S01]  /*0190*/  IMAD.WIDE.U32 R2, R2, 0x4, R6 ;  /* 0x0000000402027825 */ /* 0x001fe200078e0006 */
[----:B--2---:R-:W-:-:S03]  /*01a0*/  ISETP.NE.AND P0, PT, R0, 0x4, PT ;  /* 0x000000040000780c */ /* 0x004fc60003f05270 */
[----:B------:R-:W-:-:S10]  /*01b0*/  IMAD.MOV.U32 R0, RZ, RZ, RZ ;  /* 0x000000ffff007224 */ /* 0x000fd400078e00ff */
[----:B------:R-:W-:Y:S05]  /*01c0*/  @P0 BRA `(.L_x_1) ;  /* 0x00000000002c0947 */ /* 0x000fea0003800000 */
[----:B------:R-:W2:Y:S02]  /*01d0*/  LDL R0, [R1+0x18] ;  /* 0x0000180001007983 */ /* 0x000ea40000100800 */
[----:B--2---:R-:W-:Y:S01]  /*01e0*/  ISETP.NE.AND P0, PT, R0, RZ, PT ;  /* 0x000000ff0000720c */ /* 0x004fe20003f05270 */
[----:B------:R-:W-:-:S12]  /*01f0*/  IMAD.MOV.U32 R0, RZ, RZ, 0x3 ;  /* 0x00000003ff007424 */ /* 0x000fd800078e00ff */
[----:B------:R-:W-:Y:S05]  /*0200*/  @!P0 BRA `(.L_x_1) ;  /* 0x00000000001c8947 */ /* 0x000fea0003800000 */
[----:B------:R-:W-:-:S04]  /*0210*/  IADD3 R16, P0, PT, R16, R4, RZ ;  /* 0x0000000410107210 */ /* 0x000fc80007f1e0ff */
[----:B------:R-:W-:-:S05]  /*0220*/  LEA.HI.X.SX32 R17, R4, R17, 0x1, P0 ;  /* 0x0000001104117211 */ /* 0x000fca00000f0eff */
[----:B------:R-:W2:Y:S02]  /*0230*/  LD.E.U8 R16, desc[UR36][R16.64] ;  /* 0x0000002410107980 */ /* 0x000ea4000c101100 */
[C---:B--2---:R-:W-:Y:S02]  /*0240*/  ISETP.NE.AND P0, PT, R16.reuse, 0x46, PT ;  /* 0x000000461000780c */ /* 0x044fe40003f05270 */
[----:B------:R-:W-:Y:S02]  /*0250*/  ISETP.NE.AND P1, PT, R16, 0x54, PT ;  /* 0x000000541000780c */ /* 0x000fe40003f25270 */
[----:B------:R-:W-:-:S04]  /*0260*/  SEL R0, RZ, 0x1, P0 ;  /* 0x00000001ff007807 */ /* 0x000fc80000000000 */
[----:B------:R-:W-:-:S07]  /*0270*/  SEL R0, R0, 0x2, P1 ;  /* 0x0000000200007807 */ /* 0x000fce0000800000 */
.L_x_1:
[----:B------:R-:W-:Y:S05]  /*0280*/  BSYNC.RECONVERGENT B0 ;  /* 0x0000000000007941 */ /* 0x000fea0003800200 */
.L_x_0:
[----:B------:R-:W-:Y:S01]  /*0290*/  STG.E desc[UR36][R2.64], R0 ;  /* 0x0000000002007986 */ /* 0x000fe2000c101924 */
[----:B------:R-:W-:Y:S05]  /*02a0*/  EXIT ;  /* 0x000000000000794d */ /* 0x000fea0003800000 */
        .type           $processDecisionLists$_Z15parseExpressionPcP5Value,@function
        .size           $processDecisionLists$_Z15parseExpressionPcP5Value,($__internal_0_$__cuda_sm3x_div_rn_noftz_f32_slowpath - $processDecisionLists$_Z15parseExpressionPcP5Value)
$processDecisionLists$_Z15parseExpressionPcP5Value:
[----:B------:R-:W-:-:S05]  /*02b0*/  VIADD R1, R1, 0xffffff80 ;  /* 0xffffff8001017836 */ /* 0x000fca0000000000 */
[----:B------:R-:W-:Y:S04]  /*02c0*/  STL [R1+0x74], R29 ;  /* 0x0000741d01007387 */ /* 0x000fe80000100800 */
        /* <DEDUP_REMOVED lines=9> */
[----:B------:R0:W-:Y:S04]  /*0360*/  STL [R1+0x6c], R26 ;  /* 0x00006c1a01007387 */ /* 0x0001e80000100800 */
[----:B------:R1:W-:Y:S04]  /*0370*/  STL [R1+0x68], R25 ;  /* 0x0000681901007387 */ /* 0x0003e80000100800 */
[----:B------:R2:W-:Y:S01]  /*0380*/  STL [R1+0x64], R24 ;  /* 0x0000641801007387 */ /* 0x0005e20000100800 */
[----:B0-----:R-:W0:Y:S05]  /*0390*/  BMOV.32.CLEAR R26, B8 ;  /* 0x00000000081a7355 */ /* 0x001e2a0000100000 */
[----:B-1----:R-:W1:Y:S05]  /*03a0*/  BMOV.32.CLEAR R25, B7 ;  /* 0x0000000007197355 */ /* 0x002e6a0000100000 */
[----:B--2---:R-:W2:Y:S05]  /*03b0*/  BMOV.32.CLEAR R24, B6 ;  /* 0x0000000006187355 */ /* 0x004eaa0000100000 */
[----:B------:R3:W-:Y:S04]  /*03c0*/  STL [R1+0x7c], R31 ;  /* 0x00007c1f01007387 */ /* 0x0007e80000100800 */
[----:B------:R4:W-:Y:S04]  /*03d0*/  STL [R1+0x78], R30 ;  /* 0x0000781e01007387 */ /* 0x0009e80000100800 */
[----:B------:R5:W-:Y:S01]  /*03e0*/  STL [R1+0x4c], R18 ;  /* 0x00004c1201007387 */ /* 0x000be20000100800 */
[----:B---3--:R-:W-:-:S02]  /*03f0*/  IMAD.MOV.U32 R31, RZ, RZ, R5 ;  /* 0x000000ffff1f7224 */ /* 0x008fc400078e0005 */
[----:B----4-:R-:W-:Y:S02]  /*0400*/  IMAD.MOV.U32 R30, RZ, RZ, R4 ;  /* 0x000000ffff1e7224 */ /* 0x010fe400078e0004 */
[----:B-----5:R-:W-:Y:S01]  /*0410*/  IMAD.MOV.U32 R18, RZ, RZ, R6 ;  /* 0x000000ffff127224 */ /* 0x020fe200078e0006 */
[----:B------:R-:W3:Y:S02]  /*0420*/  LDC.64 R28, c[0x0][0x358] ;  /* 0x0000d600ff1c7b82 */ /* 0x000ee40000000a00 */
[C---:B---3--:R-:W-:Y:S02]  /*0430*/  R2UR UR6, R28.reuse ;  /* 0x000000001c0672ca */ /* 0x048fe400000e0000 */
[C---:B------:R-:W-:Y:S02]  /*0440*/  R2UR UR7, R29.reuse ;  /* 0x000000001d0772ca */ /* 0x040fe400000e0000 */
[----:B------:R-:W-:Y:S02]  /*0450*/  R2UR UR4, R28 ;  /* 0x000000001c0472ca */ /* 0x000fe400000e0000 */
[----:B------:R-:W-:-:S09]  /*0460*/  R2UR UR5, R29 ;  /* 0x000000001d0572ca */ /* 0x000fd200000e0000 */
[----:B------:R-:W3:Y:S04]  /*0470*/  LD.E.U8 R2, desc[UR6][R30.64+0x1] ;  /* 0x000001061e027980 */ /* 0x000ee8000c101100 */
[----:B------:R-:W4:Y:S01]  /*0480*/  LD.E.U8 R0, desc[UR4][R30.64] ;  /* 0x000000041e007980 */ /* 0x000f22000c101100 */
[----:B------:R-:W5:Y:S01]  /*0490*/  LDCU UR4, c[0x0][0x2f8] ;  /* 0x00005f00ff0477ac */ /* 0x000f620008000800 */
[----:B------:R-:W-:Y:S01]  /*04a0*/  BSSY.RECONVERGENT B8, `(.L_x_2) ;  /* 0x00001df000087945 */ /* 0x000fe20003800200 */
[----:B------:R-:W0:Y:S01]  /*04b0*/  LDCU UR5, c[0x0][0x2fc] ;  /* 0x00005f80ff0577ac */ /* 0x000e220008000800 */
[----:B-----5:R-:W-:Y:S01]  /*04c0*/  IADD3 R6, P2, PT, R1, UR4, RZ ;  /* 0x0000000401067c10 */ /* 0x020fe2000ff5e0ff */
[----:B------:R-:W-:-:S03]  /*04d0*/  VIADD R18, R18, -UR4 ;  /* 0x8000000412127c36 */ /* 0x000fc60008000000 */
[----:B------:R-:W-:Y:S01]  /*04e0*/  IADD3 R22, P3, PT, R6, 0x20, RZ ;  /* 0x0000002006167810 */ /* 0x000fe20007f7e0ff */
[----:B0-----:R-:W-:-:S04]  /*04f0*/  IMAD.X R7, RZ, RZ, UR5, P2 ;  /* 0x00000005ff077e24 */ /* 0x001fc800090e06ff */
[----:B------:R-:W-:Y:S01]  /*0500*/  IMAD.X R19, RZ, RZ, R7, P3 ;  /* 0x000000ffff137224 */ /* 0x000fe200018e0607 */
[----:B---3--:R-:W-:-:S04]  /*0510*/  ISETP.NE.AND P0, PT, R2, 0x42, PT ;  /* 0x000000420200780c */ /* 0x008fc80003f05270 */
[----:B----4-:R-:W-:-:S13]  /*0520*/  ISETP.NE.OR P1, PT, R0, 0x45, P0 ;  /* 0x000000450000780c */ /* 0x010fda0000725670 */
[----:B-12---:R-:W-:Y:S05]  /*0530*/  @P1 BRA `(.L_x_3) ;  /* 0x0000001000201947 */ /* 0x006fea0003800000 */
[----:B------:R-:W-:Y:S02]  /*0540*/  R2UR UR4, R28 ;  /* 0x000000001c0472ca */ /* 0x000fe400000e0000 */
[----:B------:R-:W-:-:S13]  /*0550*/  R2UR UR5, R29 ;  /* 0x000000001d0572ca */ /* 0x000fda00000e0000 */
[----:B------:R-:W2:Y:S01]  /*0560*/  LD.E.U8 R0, desc[UR4][R30.64+0x2] ;  /* 0x000002041e007980 */ /* 0x000ea2000c101100 */
[----:B------:R-:W-:Y:S01]  /*0570*/  IMAD.MOV.U32 R2, RZ, RZ, 0x2 ;  /* 0x00000002ff027424 */ /* 0x000fe200078e00ff */
[----:B--2---:R-:W-:-:S13]  /*0580*/  ISETP.NE.AND P0, PT, R0, 0x7b, PT ;  /* 0x0000007b0000780c */ /* 0x004fda0003f05270 */
[----:B------:R-:W-:Y:S05]  /*0590*/  @P0 BRA `(.L_x_4) ;  /* 0x0000001c003c0947 */ /* 0x000fea0003800000 */
[----:B------:R-:W-:Y:S01]  /*05a0*/  IADD3 R4, P0, PT, R30, 0x3, RZ ;  /* 0x000000031e047810 */ /* 0x000fe20007f1e0ff */
[----:B------:R-:W-:Y:S01]  /*05b0*/  IMAD.MOV.U32 R21, RZ, RZ, 0x0 ;  /* 0x00000000ff157424 */ /* 0x000fe200078e00ff */
[----:B------:R-:W-:-:S03]  /*05c0*/  MOV R20, 0x5f0 ;  /* 0x000005f000147802 */ /* 0x000fc60000000f00 */
[----:B------:R-:W-:-:S08]  /*05d0*/  IMAD.X R5, RZ, RZ, R31, P0 ;  /* 0x000000ffff057224 */ /* 0x000fd000000e061f */
[----:B------:R-:W-:Y:S05]  /*05e0*/  CALL.REL.NOINC `($processDecisionLists$_Z15parseExpressionPcP5Value) ;  /* 0xfffffffc00307944 */ /* 0x000fea0003c3ffff */
[C---:B------:R-:W-:Y:S02]  /*05f0*/  R2UR UR4, R28.reuse ;  /* 0x000000001c0472ca */ /* 0x040fe400000e0000 */
[C---:B------:R-:W-:Y:S02]  /*0600*/  R2UR UR5, R29.reuse ;  /* 0x000000001d0572ca */ /* 0x040fe400000e0000 */
[----:B------:R-:W-:Y:S02]  /*0610*/  R2UR UR6, R28 ;  /* 0x000000001c0672ca */ /* 0x000fe400000e0000 */
[----:B------:R-:W-:Y:S02]  /*0620*/  R2UR UR7, R29 ;  /* 0x000000001d0772ca */ /* 0x000fe400000e0000 */
[----:B------:R-:W-:-:S04]  /*0630*/  IADD3 R2, P0, PT, R4, R30, RZ ;  /* 0x0000001e04027210 */ /* 0x000fc80007f1e0ff */
[----:B------:R-:W-:-:S05]  /*0640*/  LEA.HI.X.SX32 R3, R4, R31, 0x1, P0 ;  /* 0x0000001f04037211 */ /* 0x000fca00000f0eff */
[----:B------:R-:W2:Y:S04]  /*0650*/  LD.E.U8 R6, desc[UR4][R2.64+0x3] ;  /* 0x0000030402067980 */ /* 0x000ea8000c101100 */
[----:B------:R-:W3:Y:S01]  /*0660*/  LD.E.U8 R5, desc[UR6][R2.64+0x4] ;  /* 0x0000040602057980 */ /* 0x000ee2000c101100 */
[----:B------:R-:W-:Y:S01]  /*0670*/  BSSY.RECONVERGENT B0, `(.L_x_5) ;  /* 0x0000021000007945 */ /* 0x000fe20003800200 */
[----:B------:R-:W-:Y:S02]  /*0680*/  IMAD.MOV.U32 R0, RZ, RZ, R4 ;  /* 0x000000ffff007224 */ /* 0x000fe400078e0004 */
[----:B------:R-:W-:Y:S02]  /*0690*/  IMAD.MOV.U32 R17, RZ, RZ, 0x2 ;  /* 0x00000002ff117424 */ /* 0x000fe400078e00ff */
[----:B------:R-:W-:Y:S01]  /*06a0*/  IMAD.MOV.U32 R23, RZ, RZ, 0x1 ;  /* 0x00000001ff177424 */ /* 0x000fe200078e00ff */
[----:B--2---:R-:W-:-:S02]  /*06b0*/  ISETP.EQ.AND P0, PT, R6, 0x3d, PT ;  /* 0x0000003d0600780c */ /* 0x004fc40003f02270 */
[----:B---3--:R-:W-:-:S13]  /*06c0*/  ISETP.NE.AND P1, PT, R5, 0x3d, PT ;  /* 0x0000003d0500780c */ /* 0x008fda0003f25270 */
[----:B------:R-:W-:Y:S05]  /*06d0*/  @!P1 BRA P0, `(.L_x_6) ;  /* 0x0000000000689947 */ /* 0x000fea0000000000 */
[----:B------:R-:W-:Y:S01]  /*06e0*/  ISETP.NE.AND P0, PT, R5, 0x3e, PT ;  /* 0x0000003e0500780c */ /* 0x000fe20003f05270 */
[----:B------:R-:W-:Y:S01]  /*06f0*/  IMAD.MOV.U32 R17, RZ, RZ, 0x2 ;  /* 0x00000002ff117424 */ /* 0x000fe200078e00ff */
[----:B------:R-:W-:Y:S01]  /*0700*/  ISETP.EQ.AND P2, PT, R6, 0x3e, PT ;  /* 0x0000003e0600780c */ /* 0x000fe20003f42270 */
[----:B------:R-:W-:-:S12]  /*0710*/  IMAD.MOV.U32 R23, RZ, RZ, 0x2 ;  /* 0x00000002ff177424 */ /* 0x000fd800078e00ff */
[----:B------:R-:W-:Y:S05]  /*0720*/  @!P0 BRA P2, `(.L_x_6) ;  /* 0x0000000000548947 */ /* 0x000fea0001000000 */
[----:B------:R-:W-:Y:S01]  /*0730*/  ISETP.EQ.AND P0, PT, R6, 0x3e, PT ;  /* 0x0000003e0600780c */ /* 0x000fe20003f02270 */
[----:B------:R-:W-:-:S12]  /*0740*/  IMAD.MOV.U32 R23, RZ, RZ, 0x3 ;  /* 0x00000003ff177424 */ /* 0x000fd800078e00ff */
[----:B------:R-:W-:Y:S05]  /*0750*/  @!P1 BRA P0, `(.L_x_6) ;  /* 0x0000000000489947 */ /* 0x000fea0000000000 */
[----:B------:R-:W-:Y:S01]  /*0760*/  ISETP.NE.AND P0, PT, R5, 0x3c, PT ;  /* 0x0000003c0500780c */ /* 0x000fe20003f05270 */
[----:B------:R-:W-:Y:S01]  /*0770*/  IMAD.MOV.U32 R23, RZ, RZ, 0x4 ;  /* 0x00000004ff177424 */ /* 0x000fe200078e00ff */
[----:B------:R-:W-:-:S13]  /*0780*/  ISETP.EQ.AND P2, PT, R6, 0x3c, PT ;  /* 0x0000003c0600780c */ /* 0x000fda0003f42270 */
        /* <DEDUP_REMOVED lines=8> */
[----:B------:R-:W-:Y:S01]  /*0810*/  ISETP.NE.AND P0, PT, R5, 0x7c, PT ;  /* 0x0000007c0500780c */ /* 0x000fe20003f05270 */
[----:B------:R-:W-:-:S03]  /*0820*/  IMAD.MOV.U32 R23, RZ, RZ, 0x7 ;  /* 0x00000007ff177424 */ /* 0x000fc600078e00ff */
[----:B------:R-:W-:-:S13]  /*0830*/  ISETP.EQ.AND P0, PT, R6, 0x7c, !P0 ;  /* 0x0000007c0600780c */ /* 0x000fda0004702270 */
[----:B------:R-:W-:Y:S01]  /*0840*/  @!P0 ISETP.NE.AND P2, PT, R6, 0x21, PT ;  /* 0x000000210600880c */ /* 0x000fe20003f45270 */
[----:B------:R-:W-:Y:S01]  /*0850*/  @!P0 IMAD.MOV.U32 R23, RZ, RZ, 0x8 ;  /* 0x00000008ff178424 */ /* 0x000fe200078e00ff */
[----:B------:R-:W-:-:S04]  /*0860*/  @!P0 SEL R4, RZ, 0x2, P1 ;  /* 0x00000002ff048807 */ /* 0x000fc80000800000 */
[----:B------:R-:W-:-:S07]  /*0870*/  @!P0 SEL R17, R4, RZ, !P2 ;  /* 0x000000ff04118207 */ /* 0x000fce0005000000 */
.L_x_6:
[----:B------:R-:W-:Y:S05]  /*0880*/  BSYNC.RECONVERGENT B0 ;  /* 0x0000000000007941 */ /* 0x000fea0003800200 */
.L_x_5:
[----:B------:R-:W-:Y:S01]  /*0890*/  IADD3 R16, P0, P1, R17, 0x2, R2 ;  /* 0x0000000211107810 */ /* 0x000fe2000791e002 */
[----:B------:R-:W-:Y:S01]  /*08a0*/  IMAD.MOV.U32 R6, RZ, RZ, R22 ;  /* 0x000000ffff067224 */ /* 0x000fe200078e0016 */
[----:B------:R-:W-:Y:S01]  /*08b0*/  IADD3 R17, PT, PT, R0, 0x1, R17 ;  /* 0x0000000100117810 */ /* 0x000fe20007ffe011 */
[----:B------:R-:W-:Y:S01]  /*08c0*/  IMAD.MOV.U32 R7, RZ, RZ, R19 ;  /* 0x000000ffff077224 */ /* 0x000fe200078e0013 */
[----:B------:R-:W-:Y:S01]  /*08d0*/  IADD3 R4, P2, PT, R16, 0x1, RZ ;  /* 0x0000000110047810 */ /* 0x000fe20007f5e0ff */
[----:B------:R-:W-:Y:S01]  /*08e0*/  IMAD.MOV.U32 R21, RZ, RZ, 0x0 ;  /* 0x00000000ff157424 */ /* 0x000fe200078e00ff */
[----:B------:R-:W-:Y:S02]  /*08f0*/  IADD3.X R2, PT, PT, RZ, RZ, R3, P0, P1 ;  /* 0x000000ffff027210 */ /* 0x000fe400007e2403 */
[----:B------:R-:W-:-:S03]  /*0900*/  MOV R20, 0x930 ;  /* 0x0000093000147802 */ /* 0x000fc60000000f00 */
[----:B------:R-:W-:-:S07]  /*0910*/  IMAD.X R5, RZ, RZ, R2, P2 ;  /* 0x000000ffff057224 */ /* 0x000fce00010e0602 */
[----:B------:R-:W-:Y:S05]  /*0920*/  CALL.REL.NOINC `($processDecisionLists$_Z15parseExpressionPcP5Value) ;  /* 0xfffffff800607944 */ /* 0x000fea0003c3ffff */
[----:B------:R0:W-:Y:S04]  /*0930*/  STL [R18], RZ ;  /* 0x000000ff12007387 */ /* 0x0001e80000100800 */
[----:B------:R-:W2:Y:S04]  /*0940*/  LDL R3, [R1] ;  /* 0x0000000001037983 */ /* 0x000ea80000100800 */
[----:B------:R-:W2:Y:S01]  /*0950*/  LDL R0, [R1+0x20] ;  /* 0x0000200001007983 */ /* 0x000ea20000100800 */
[----:B------:R-:W-:Y:S01]  /*0960*/  BSSY.RECONVERGENT B0, `(.L_x_7) ;  /* 0x00000bb000007945 */ /* 0x000fe20003800200 */
[----:B--2---:R-:W-:-:S13]  /*0970*/  ISETP.NE.AND P0, PT, R3, R0, PT ;  /* 0x000000000300720c */ /* 0x004fda0003f05270 */
[----:B0-----:R-:W-:Y:S05]  /*0980*/  @P0 BRA `(.L_x_8) ;  /* 0x0000000800e00947 */ /* 0x001fea0003800000 */
[----:B------:R-:W-:-:S13]  /*0990*/  ISETP.GT.AND P0, PT, R3, 0x2, PT ;  /* 0x000000020300780c */ /* 0x000fda0003f04270 */
[----:B------:R-:W-:Y:S05]  /*09a0*/  @P0 BRA `(.L_x_9) ;  /* 0x0000000400140947 */ /* 0x000fea0003800000 */
[----:B------:R-:W-:-:S05]  /*09b0*/  IMAD.MOV.U32 R0, RZ, RZ, -0x1 ;  /* 0xffffffffff007424 */ /* 0x000fca00078e00ff */
[----:B------:R-:W-:-:S05]  /*09c0*/  VIADDMNMX.U32 R3, R3, R0, 0x2, PT ;  /* 0x0000000203037446 */ /* 0x000fca0003800000 */
[----:B------:R-:W-:-:S04]  /*09d0*/  IMAD.SHL.U32 R3, R3, 0x4, RZ ;  /* 0x0000000403037824 */ /* 0x000fc800078e00ff */
[----:B------:R-:W0:Y:S02]  /*09e0*/  LDC R6, c[0x2][R3] ;  /* 0x0080000003067b82 */ /* 0x000e240000000800 */
[----:B0-----:R-:W-:-:S04]  /*09f0*/  SHF.R.S32.HI R7, RZ, 0x1f, R6 ;  /* 0x0000001fff077819 */ /* 0x001fc80000011406 */
.L_x_65:
[----:B------:R-:W-:Y:S05]  /*0a00*/  BRX R6 -0xa10                                                           (*"BRANCH_TARGETS .L_x_66,.L_x_67,.L_x_8"*) ;  /* 0xfffffff4067c7949 */ /* 0x000fea000383ffff */
.L_x_67:
[----:B------:R-:W-:Y:S01]  /*0a10*/  IMAD.MOV.U32 R3, RZ, RZ, 0x4 ;  /* 0x00000004ff037424 */ /* 0x000fe200078e00ff */
[----:B------:R0:W5:Y:S04]  /*0a20*/  LDL R5, [R1+0x8] ;  /* 0x0000080001057983 */ /* 0x0001680000100800 */
[----:B------:R0:W5:Y:S01]  /*0a30*/  LDL R0, [R1+0x28] ;  /* 0x0000280001007983 */ /* 0x0001620000100800 */
[----:B------:R-:W-:Y:S01]  /*0a40*/  ISETP.GT.AND P0, PT, R23, 0x4, PT ;  /* 0x000000041700780c */ /* 0x000fe20003f04270 */
[----:B------:R-:W-:Y:S02]  /*0a50*/  BSSY.RECONVERGENT B1, `(.L_x_10) ;  /* 0x0000018000017945 */ /* 0x000fe40003800200 */
[----:B------:R0:W-:Y:S10]  /*0a60*/  STL [R18], R3 ;  /* 0x0000000312007387 */ /* 0x0001f40000100800 */
[----:B0-----:R-:W-:Y:S05]  /*0a70*/  @P0 BRA `(.L_x_11) ;  /* 0x0000000000280947 */ /* 0x001fea0003800000 */
[----:B------:R-:W-:-:S13]  /*0a80*/  ISETP.GT.AND P0, PT, R23, 0x2, PT ;  /* 0x000000021700780c */ /* 0x000fda0003f04270 */
[----:B------:R-:W-:Y:S05]  /*0a90*/  @P0 BRA `(.L_x_12) ;  /* 0x0000000000100947 */ /* 0x000fea0003800000 */
[----:B------:R-:W-:-:S13]  /*0aa0*/  ISETP.NE.AND P1, PT, R23, 0x1, PT ;  /* 0x000000011700780c */ /* 0x000fda0003f25270 */
[CC--:B-----5:R-:W-:Y:S02]  /*0ab0*/  @P1 FSETP.GT.AND P0, PT, R5.reuse, R0.reuse, PT ;  /* 0x000000000500120b */ /* 0x0e0fe40003f04000 */
[----:B------:R-:W-:Y:S01]  /*0ac0*/  @!P1 FSETP.EQ.AND P0, PT, R5, R0, PT ;  /* 0x000000000500920b */ /* 0x000fe20003f02000 */
[----:B------:R-:W-:-:S12]  /*0ad0*/  BRA `(.L_x_13) ;  /* 0x00000000003c7947 */ /* 0x000fd80003800000 */
.L_x_12:
[----:B------:R-:W-:-:S13]  /*0ae0*/  ISETP.NE.AND P1, PT, R23, 0x3, PT ;  /* 0x000000031700780c */ /* 0x000fda0003f25270 */
[CC--:B-----5:R-:W-:Y:S02]  /*0af0*/  @P1 FSETP.LT.AND P0, PT, R5.reuse, R0.reuse, PT ;  /* 0x000000000500120b */ /* 0x0e0fe40003f01000 */
[----:B------:R-:W-:Y:S01]  /*0b00*/  @!P1 FSETP.GE.AND P0, PT, R5, R0, PT ;  /* 0x000000000500920b */ /* 0x000fe20003f06000 */
[----:B------:R-:W-:-:S12]  /*0b10*/  BRA `(.L_x_13) ;  /* 0x00000000002c7947 */ /* 0x000fd80003800000 */
.L_x_11:
[----:B------:R-:W-:-:S13]  /*0b20*/  ISETP.GT.AND P0, PT, R23, 0x6, PT ;  /* 0x000000061700780c */ /* 0x000fda0003f04270 */
[----:B------:R-:W-:Y:S05]  /*0b30*/  @P0 BRA `(.L_x_14) ;  /* 0x0000000000140947 */ /* 0x000fea0003800000 */
[----:B------:R-:W-:-:S13]  /*0b40*/  ISETP.NE.AND P1, PT, R23, 0x5, PT ;  /* 0x000000051700780c */ /* 0x000fda0003f25270 */
[----:B-----5:R-:W-:-:S04]  /*0b50*/  @P1 FSETP.NEU.AND P0, PT, R0, RZ, PT ;  /* 0x000000ff0000120b */ /* 0x020fc80003f0d000 */
[C---:B------:R-:W-:Y:S02]  /*0b60*/  @P1 FSETP.NEU.AND P0, PT, R5.reuse, RZ, P0 ;  /* 0x000000ff0500120b */ /* 0x040fe4000070d000 */
[----:B------:R-:W-:Y:S01]  /*0b70*/  @!P1 FSETP.LE.AND P0, PT, R5, R0, PT ;  /* 0x000000000500920b */ /* 0x000fe20003f03000 */
[----:B------:R-:W-:-:S12]  /*0b80*/  BRA `(.L_x_13) ;  /* 0x0000000000107947 */ /* 0x000fd80003800000 */
.L_x_14:
[----:B------:R-:W-:-:S13]  /*0b90*/  ISETP.NE.AND P1, PT, R23, 0x7, PT ;  /* 0x000000071700780c */ /* 0x000fda0003f25270 */
[----:B-----5:R-:W-:Y:S02]  /*0ba0*/  @!P1 FSETP.NEU.AND P2, PT, R0, RZ, PT ;  /* 0x000000ff0000920b */ /* 0x020fe40003f4d000 */
[C---:B------:R-:W-:Y:S02]  /*0bb0*/  @P1 FSETP.NEU.AND P0, PT, R5.reuse, R0, PT ;  /* 0x000000000500120b */ /* 0x040fe40003f0d000 */
[----:B------:R-:W-:-:S13]  /*0bc0*/  @!P1 FSETP.NEU.OR P0, PT, R5, RZ, P2 ;  /* 0x000000ff0500920b */ /* 0x000fda000170d400 */
.L_x_13:
[----:B------:R-:W-:Y:S05]  /*0bd0*/  BSYNC.RECONVERGENT B1 ;  /* 0x0000000000017941 */ /* 0x000fea0003800200 */
.L_x_10:
[----:B------:R-:W-:-:S05]  /*0be0*/  SEL R3, RZ, 0x1, !P0 ;  /* 0x00000001ff037807 */ /* 0x000fca0004000000 */
[----:B------:R3:W-:Y:S01]  /*0bf0*/  STL [R18+0x18], R3 ;  /* 0x0000180312007387 */ /* 0x0007e20000100800 */
[----:B------:R-:W-:Y:S05]  /*0c00*/  BRA `(.L_x_8) ;  /* 0x0000000800407947 */ /* 0x000fea0003800000 */
.L_x_66:
        /* <DEDUP_REMOVED lines=10> */
[CC--:B-----5:R-:W-:Y:S02]  /*0cb0*/  @P1 ISETP.GT.AND P0, PT, R5.reuse, R0.reuse, PT ;  /* 0x000000000500120c */ /* 0x0e0fe40003f04270 */
[----:B------:R-:W-:Y:S01]  /*0cc0*/  @!P1 ISETP.EQ.AND P0, PT, R5, R0, PT ;  /* 0x000000000500920c */ /* 0x000fe20003f02270 */
[----:B------:R-:W-:-:S12]  /*0cd0*/  BRA `(.L_x_18) ;  /* 0x0000000000387947 */ /* 0x000fd80003800000 */
.L_x_17:
[----:B------:R-:W-:-:S13]  /*0ce0*/  ISETP.NE.AND P1, PT, R23, 0x3, PT ;  /* 0x000000031700780c */ /* 0x000fda0003f25270 */
[CC--:B-----5:R-:W-:Y:S02]  /*0cf0*/  @P1 ISETP.LT.AND P0, PT, R5.reuse, R0.reuse, PT ;  /* 0x000000000500120c */ /* 0x0e0fe40003f01270 */
[----:B------:R-:W-:Y:S01]  /*0d00*/  @!P1 ISETP.GE.AND P0, PT, R5, R0, PT ;  /* 0x000000000500920c */ /* 0x000fe20003f06270 */
[----:B------:R-:W-:-:S12]  /*0d10*/  BRA `(.L_x_18) ;  /* 0x0000000000287947 */ /* 0x000fd80003800000 */
.L_x_16:
[----:B------:R-:W-:-:S13]  /*0d20*/  ISETP.GT.AND P0, PT, R23, 0x6, PT ;  /* 0x000000061700780c */ /* 0x000fda0003f04270 */
[----:B------:R-:W-:Y:S05]  /*0d30*/  @P0 BRA `(.L_x_19) ;  /* 0x0000000000140947 */ /* 0x000fea0003800000 */
[----:B------:R-:W-:-:S13]  /*0d40*/  ISETP.NE.AND P1, PT, R23, 0x5, PT ;  /* 0x000000051700780c */ /* 0x000fda0003f25270 */
[----:B-----5:R-:W-:-:S04]  /*0d50*/  @P1 ISETP.NE.AND P0, PT, R0, RZ, PT ;  /* 0x000000ff0000120c */ /* 0x020fc80003f05270 */
[C---:B------:R-:W-:Y:S02]  /*0d60*/  @P1 ISETP.NE.AND P0, PT, R5.reuse, RZ, P0 ;  /* 0x000000ff0500120c */ /* 0x040fe40000705270 */
[----:B------:R-:W-:Y:S01]  /*0d70*/  @!P1 ISETP.LE.AND P0, PT, R5, R0, PT ;  /* 0x000000000500920c */ /* 0x000fe20003f03270 */
[----:B------:R-:W-:-:S12]  /*0d80*/  BRA `(.L_x_18) ;  /* 0x00000000000c7947 */ /* 0x000fd80003800000 */
.L_x_19:
[----:B------:R-:W-:-:S13]  /*0d90*/  ISETP.NE.AND P1, PT, R23, 0x7, PT ;  /* 0x000000071700780c */ /* 0x000fda0003f25270 */
[CC--:B-----5:R-:W-:Y:S02]  /*0da0*/  @P1 ISETP.NE.AND P0, PT, R5.reuse, R0.reuse, PT ;  /* 0x000000000500120c */ /* 0x0e0fe40003f05270 */
[----:B------:R-:W-:-:S13]  /*0db0*/  @!P1 LOP3.LUT P0, RZ, R5, R0, RZ, 0xfc, !PT ;  /* 0x0000000005ff9212 */ /* 0x000fda000780fcff */
.L_x_18:
[----:B------:R-:W-:Y:S05]  /*0dc0*/  BSYNC.RECONVERGENT B1 ;  /* 0x0000000000017941 */ /* 0x000fea0003800200 */
.L_x_15:
[----:B------:R-:W-:-:S05]  /*0dd0*/  SEL R3, RZ, 0x1, !P0 ;  /* 0x00000001ff037807 */ /* 0x000fca0004000000 */
[----:B------:R2:W-:Y:S01]  /*0de0*/  STL [R18+0x18], R3 ;  /* 0x0000180312007387 */ /* 0x0005e20000100800 */
[----:B------:R-:W-:Y:S05]  /*0df0*/  BRA `(.L_x_8) ;  /* 0x0000000400c47947 */ /* 0x000fea0003800000 */
.L_x_9:
[----:B------:R-:W-:-:S05]  /*0e00*/  IMAD.MOV.U32 R0, RZ, RZ, -0x3 ;  /* 0xfffffffdff007424 */ /* 0x000fca00078e00ff */
[----:B------:R-:W-:-:S05]  /*0e10*/  VIADDMNMX.U32 R3, R3, R0, 0x2, PT ;  /* 0x0000000203037446 */ /* 0x000fca0003800000 */
[----:B------:R-:W-:-:S04]  /*0e20*/  IMAD.SHL.U32 R3, R3, 0x4, RZ ;  /* 0x0000000403037824 */ /* 0x000fc800078e00ff */
[----:B------:R-:W0:Y:S02]  /*0e30*/  LDC R6, c[0x2][R3+0xc] ;  /* 0x0080030003067b82 */ /* 0x000e240000000800 */
[----:B0-----:R-:W-:-:S04]  /*0e40*/  SHF.R.S32.HI R7, RZ, 0x1f, R6 ;  /* 0x0000001fff077819 */ /* 0x001fc80000011406 */
.L_x_69:
[----:B------:R-:W-:Y:S05]  /*0e50*/  BRX R6 -0xe60                                                           (*"BRANCH_TARGETS .L_x_70,.L_x_71,.L_x_8"*) ;  /* 0xfffffff006687949 */ /* 0x000fea000383ffff */
.L_x_71:
[----:B------:R-:W-:Y:S01]  /*0e60*/  IMAD.MOV.U32 R3, RZ, RZ, 0x4 ;  /* 0x00000004ff037424 */ /* 0x000fe200078e00ff */
[----:B------:R0:W5:Y:S04]  /*0e70*/  LDL R5, [R1+0x18] ;  /* 0x0000180001057983 */ /* 0x0001680000100800 */
[----:B------:R0:W5:Y:S01]  /*0e80*/  LDL R0, [R1+0x38] ;  /* 0x0000380001007983 */ /* 0x0001620000100800 */
[----:B------:R-:W-:Y:S01]  /*0e90*/  ISETP.GT.AND P1, PT, R23, 0x6, PT ;  /* 0x000000061700780c */ /* 0x000fe20003f24270 */
[----:B------:R-:W-:Y:S01]  /*0ea0*/  BSSY.RECONVERGENT B1, `(.L_x_20) ;  /* 0x0000016000017945 */ /* 0x000fe20003800200 */
[----:B------:R-:W-:Y:S01]  /*0eb0*/  PLOP3.LUT P0, PT, PT, PT, PT, 0x8, 0x80 ;  /* 0x000000000080781c */ /* 0x000fe20003f0e170 */
[----:B------:R0:W-:Y:S10]  /*0ec0*/  STL [R18], R3 ;  /* 0x0000000312007387 */ /* 0x0001f40000100800 */
[----:B0-----:R-:W-:Y:S05]  /*0ed0*/  @P1 BRA `(.L_x_21) ;  /* 0x0000000000241947 */ /* 0x001fea0003800000 */
[----:B------:R-:W-:-:S13]  /*0ee0*/  ISETP.NE.AND P1, PT, R23, 0x1, PT ;  /* 0x000000011700780c */ /* 0x000fda0003f25270 */
[----:B------:R-:W-:Y:S05]  /*0ef0*/  @!P1 BRA `(.L_x_22) ;  /* 0x0000000000149947 */ /* 0x000fea0003800000 */
[----:B------:R-:W-:-:S13]  /*0f00*/  ISETP.NE.AND P1, PT, R23, 0x6, PT ;  /* 0x000000061700780c */ /* 0x000fda0003f25270 */
[----:B------:R-:W-:Y:S05]  /*0f10*/  @P1 BRA `(.L_x_23) ;  /* 0x0000000000381947 */ /* 0x000fea0003800000 */
[----:B-----5:R-:W-:-:S04]  /*0f20*/  ISETP.NE.AND P0, PT, R0, RZ, PT ;  /* 0x000000ff0000720c */ /* 0x020fc80003f05270 */
[----:B------:R-:W-:Y:S01]  /*0f30*/  ISETP.NE.AND P0, PT, R5, RZ, P0 ;  /* 0x000000ff0500720c */ /* 0x000fe20000705270 */
[----:B------:R-:W-:-:S12]  /*0f40*/  BRA `(.L_x_23) ;  /* 0x00000000002c7947 */ /* 0x000fd80003800000 */
.L_x_22:
[----:B-----5:R-:W-:Y:S01]  /*0f50*/  ISETP.EQ.AND P0, PT, R5, R0, PT ;  /* 0x000000000500720c */ /* 0x020fe20003f02270 */
[----:B------:R-:W-:-:S12]  /*0f60*/  BRA `(.L_x_23) ;  /* 0x0000000000247947 */ /* 0x000fd80003800000 */
.L_x_21:
[----:B------:R-:W-:-:S05]  /*0f70*/  IMAD.MOV.U32 R6, RZ, RZ, -0x7 ;  /* 0xfffffff9ff067424 */ /* 0x000fca00078e00ff */
[----:B------:R-:W-:-:S05]  /*0f80*/  VIADDMNMX.U32 R23, R23, R6, 0x2, PT ;  /* 0x0000000217177446 */ /* 0x000fca0003800006 */
[----:B------:R-:W-:-:S04]  /*0f90*/  IMAD.SHL.U32 R23, R23, 0x4, RZ ;  /* 0x0000000417177824 */ /* 0x000fc800078e00ff */
[----:B------:R-:W0:Y:S02]  /*0fa0*/  LDC R6, c[0x2][R23+0x18] ;  /* 0x0080060017067b82 */ /* 0x000e240000000800 */
[----:B0-----:R-:W-:-:S04]  /*0fb0*/  SHF.R.S32.HI R7, RZ, 0x1f, R6 ;  /* 0x0000001fff077819 */ /* 0x001fc80000011406 */
.L_x_73:
[----:B------:R-:W-:Y:S05]  /*0fc0*/  BRX R6 -0xfd0                                                           (*"BRANCH_TARGETS .L_x_74,.L_x_75,.L_x_23"*) ;  /* 0xfffffff0060c7949 */ /* 0x000fea000383ffff */
.L_x_75:
[----:B-----5:R-:W-:Y:S01]  /*0fd0*/  ISETP.NE.AND P0, PT, R5, R0, PT ;  /* 0x000000000500720c */ /* 0x020fe20003f05270 */
[----:B------:R-:W-:-:S12]  /*0fe0*/  BRA `(.L_x_23) ;  /* 0x0000000000047947 */ /* 0x000fd80003800000 */
.L_x_74:
[----:B-----5:R-:W-:-:S13]  /*0ff0*/  LOP3.LUT P0, RZ, R5, R0, RZ, 0xfc, !PT ;  /* 0x0000000005ff7212 */ /* 0x020fda000780fcff */
.L_x_23:
[----:B------:R-:W-:Y:S05]  /*1000*/  BSYNC.RECONVERGENT B1 ;  /* 0x0000000000017941 */ /* 0x000fea0003800200 */
.L_x_20:
[----:B------:R-:W-:-:S05]  /*1010*/  SEL R3, RZ, 0x1, !P0 ;  /* 0x00000001ff037807 */ /* 0x000fca0004000000 */
[----:B------:R1:W-:Y:S01]  /*1020*/  STL [R18+0x18], R3 ;  /* 0x0000180312007387 */ /* 0x0003e20000100800 */
[----:B------:R-:W-:Y:S05]  /*1030*/  BRA `(.L_x_8) ;  /* 0x0000000400347947 */ /* 0x000fea0003800000 */
.L_x_70:
[----:B------:R-:W-:Y:S01]  /*1040*/  IMAD.MOV.U32 R3, RZ, RZ, 0x4 ;  /* 0x00000004ff037424 */ /* 0x000fe200078e00ff */
[----:B------:R0:W5:Y:S04]  /*1050*/  LDL.64 R8, [R1+0x10] ;  /* 0x0000100001087983 */ /* 0x0001680000100a00 */
[----:B------:R0:W5:Y:S01]  /*1060*/  LDL.64 R6, [R1+0x30] ;  /* 0x0000300001067983 */ /* 0x0001620000100a00 */
[----:B------:R-:W-:Y:S01]  /*1070*/  ISETP.NE.AND P0, PT, R23, 0x8, PT ;  /* 0x000000081700780c */ /* 0x000fe20003f05270 */
[----:B------:R-:W-:Y:S02]  /*1080*/  BSSY.RECONVERGENT B1, `(.L_x_24) ;  /* 0x0000046000017945 */ /* 0x000fe40003800200 */
[----:B------:R0:W-:Y:S10]  /*1090*/  STL [R18], R3 ;  /* 0x0000000312007387 */ /* 0x0001f40000100800 */
[----:B0-----:R-:W-:Y:S05]  /*10a0*/  @!P0 BRA `(.L_x_25) ;  /* 0x0000000000908947 */ /* 0x001fea0003800000 */
[----:B------:R-:W-:Y:S02]  /*10b0*/  ISETP.NE.AND P1, PT, R23, 0x1, PT ;  /* 0x000000011700780c */ /* 0x000fe40003f25270 */
[----:B------:R-:W-:-:S11]  /*10c0*/  PLOP3.LUT P0, PT, PT, PT, PT, 0x8, 0x80 ;  /* 0x000000000080781c */ /* 0x000fd60003f0e170 */
[----:B------:R-:W-:Y:S05]  /*10d0*/  @P1 BRA `(.L_x_26) ;  /* 0x0000000400001947 */ /* 0x000fea0003800000 */
[C---:B------:R-:W-:Y:S02]  /*10e0*/  R2UR UR4, R28.reuse ;  /* 0x000000001c0472ca */ /* 0x040fe400000e0000 */
[C---:B------:R-:W-:Y:S02]  /*10f0*/  R2UR UR5, R29.reuse ;  /* 0x000000001d0572ca */ /* 0x040fe400000e0000 */
[----:B------:R-:W-:Y:S02]  /*1100*/  R2UR UR6, R28 ;  /* 0x000000001c0672ca */ /* 0x000fe400000e0000 */
[----:B------:R-:W-:-:S09]  /*1110*/  R2UR UR7, R29 ;  /* 0x000000001d0772ca */ /* 0x000fd200000e0000 */
[----:B-----5:R-:W2:Y:S04]  /*1120*/  LD.E.U8 R0, desc[UR4][R8.64] ;  /* 0x0000000408007980 */ /* 0x020ea8000c101100 */
[----:B------:R-:W2:Y:S01]  /*1130*/  LD.E.U8 R3, desc[UR6][R6.64] ;  /* 0x0000000606037980 */ /* 0x000ea2000c101100 */
[----:B------:R-:W-:Y:S01]  /*1140*/  BSSY.RECONVERGENT B2, `(.L_x_27) ;  /* 0x0000014000027945 */ /* 0x000fe20003800200 */
[----:B--2---:R-:W-:-:S13]  /*1150*/  ISETP.NE.AND P1, PT, R0, R3, PT ;  /* 0x000000030000720c */ /* 0x004fda0003f25270 */
[----:B------:R-:W-:Y:S05]  /*1160*/  @P1 BRA `(.L_x_28) ;  /* 0x0000000000441947 */ /* 0x000fea0003800000 */
.L_x_29:
[----:B------:R-:W-:Y:S02]  /*1170*/  PRMT R0, R0, 0x9910, RZ ;  /* 0x0000991000007816 */ /* 0x000fe400000000ff */
[----:B------:R-:W-:Y:S02]  /*1180*/  PRMT R3, RZ, 0x7610, R3 ;  /* 0x00007610ff037816 */ /* 0x000fe40000000003 */
[----:B------:R-:W-:Y:S02]  /*1190*/  ISETP.NE.AND P1, PT, R0, RZ, PT ;  /* 0x000000ff0000720c */ /* 0x000fe40003f25270 */
[----:B------:R-:W-:-:S11]  /*11a0*/  PRMT R0, RZ, 0x7610, R0 ;  /* 0x00007610ff007816 */ /* 0x000fd60000000000 */
[----:B------:R-:W-:Y:S05]  /*11b0*/  @!P1 BRA `(.L_x_28) ;  /* 0x0000000000309947 */ /* 0x000fea0003800000 */
[C---:B------:R-:W-:Y:S02]  /*11c0*/  R2UR UR4, R28.reuse ;  /* 0x000000001c0472ca */ /* 0x040fe400000e0000 */
[C---:B------:R-:W-:Y:S02]  /*11d0*/  R2UR UR5, R29.reuse ;  /* 0x000000001d0572ca */ /* 0x040fe400000e0000 */
[----:B------:R-:W-:Y:S02]  /*11e0*/  R2UR UR6, R28 ;  /* 0x000000001c0672ca */ /* 0x000fe400000e0000 */
[----:B------:R-:W-:-:S09]  /*11f0*/  R2UR UR7, R29 ;  /* 0x000000001d0772ca */ /* 0x000fd200000e0000 */
[----:B------:R0:W2:Y:S04]  /*1200*/  LD.E.U8 R0, desc[UR4][R8.64+0x1] ;  /* 0x0000010408007980 */ /* 0x0000a8000c101100 */
[----:B------:R1:W2:Y:S01]  /*1210*/  LD.E.U8 R3, desc[UR6][R6.64+0x1] ;  /* 0x0000010606037980 */ /* 0x0002a2000c101100 */
[----:B0-----:R-:W-:Y:S02]  /*1220*/  IADD3 R8, P2, PT, R8, 0x1, RZ ;  /* 0x0000000108087810 */ /* 0x001fe40007f5e0ff */
[----:B-1----:R-:W-:-:S03]  /*1230*/  IADD3 R6, P3, PT, R6, 0x1, RZ ;  /* 0x0000000106067810 */ /* 0x002fc60007f7e0ff */
[----:B------:R-:W-:Y:S02]  /*1240*/  IMAD.X R9, RZ, RZ, R9, P2 ;  /* 0x000000ffff097224 */ /* 0x000fe400010e0609 */
[----:B------:R-:W-:Y:S01]  /*1250*/  IMAD.X R7, RZ, RZ, R7, P3 ;  /* 0x000000ffff077224 */ /* 0x000fe200018e0607 */
[----:B--2---:R-:W-:-:S13]  /*1260*/  ISETP.NE.AND P1, PT, R0, R3, PT ;  /* 0x000000030000720c */ /* 0x004fda0003f25270 */
[----:B------:R-:W-:Y:S05]  /*1270*/  @!P1 BRA `(.L_x_29) ;  /* 0xfffffffc00bc9947 */ /* 0x000fea000383ffff */
.L_x_28:
[----:B------:R-:W-:Y:S05]  /*1280*/  BSYNC.RECONVERGENT B2 ;  /* 0x0000000000027941 */ /* 0x000fea0003800200 */
.L_x_27:
[----:B------:R-:W-:-:S04]  /*1290*/  PRMT R0, R0, 0x9910, RZ ;  /* 0x0000991000007816 */ /* 0x000fc800000000ff */
[----:B------:R-:W-:-:S13]  /*12a0*/  ISETP.NE.AND P1, PT, R0, RZ, PT ;  /* 0x000000ff0000720c */ /* 0x000fda0003f25270 */
[----:B------:R-:W-:Y:S05]  /*12b0*/  @P1 BRA `(.L_x_26) ;  /* 0x0000000000881947 */ /* 0x000fea0003800000 */
[----:B------:R-:W-:-:S04]  /*12c0*/  PRMT R0, R3, 0x9910, RZ ;  /* 0x0000991003007816 */ /* 0x000fc800000000ff */
[----:B------:R-:W-:Y:S01]  /*12d0*/  ISETP.EQ.AND P0, PT, R0, RZ, PT ;  /* 0x000000ff0000720c */ /* 0x000fe20003f02270 */
[----:B------:R-:W-:-:S12]  /*12e0*/  BRA `(.L_x_26) ;  /* 0x00000000007c7947 */ /* 0x000fd80003800000 */
.L_x_25:
        /* <DEDUP_REMOVED lines=9> */
.L_x_32:
        /* <DEDUP_REMOVED lines=17> */
.L_x_31:
[----:B------:R-:W-:Y:S05]  /*1490*/  BSYNC.RECONVERGENT B2 ;  /* 0x0000000000027941 */ /* 0x000fea0003800200 */
.L_x_30:
[----:B------:R-:W-:-:S04]  /*14a0*/  PRMT R0, R0, 0x9910, RZ ;  /* 0x0000991000007816 */ /* 0x000fc800000000ff */
[----:B------:R-:W-:-:S13]  /*14b0*/  ISETP.NE.AND P0, PT, R0, RZ, PT ;  /* 0x000000ff0000720c */ /* 0x000fda0003f05270 */
[----:B------:R-:W-:-:S04]  /*14c0*/  @!P0 PRMT R0, R3, 0x9910, RZ ;  /* 0x0000991003008816 */ /* 0x000fc800000000ff */
[----:B------:R-:W-:-:S13]  /*14d0*/  ISETP.NE.OR P0, PT, R0, RZ, P0 ;  /* 0x000000ff0000720c */ /* 0x000fda0000705670 */
.L_x_26:
[----:B------:R-:W-:Y:S05]  /*14e0*/  BSYNC.RECONVERGENT B1 ;  /* 0x0000000000017941 */ /* 0x000fea0003800200 */
.L_x_24:
[----:B------:R-:W-:-:S05]  /*14f0*/  SEL R3, RZ, 0x1, !P0 ;  /* 0x00000001ff037807 */ /* 0x000fca0004000000 */
[----:B------:R0:W-:Y:S02]  /*1500*/  STL [R18+0x18], R3 ;  /* 0x0000180312007387 */ /* 0x0001e40000100800 */
.L_x_8:
[----:B------:R-:W-:Y:S05]  /*1510*/  BSYNC.RECONVERGENT B0 ;  /* 0x0000000000007941 */ /* 0x000fea0003800200 */
.L_x_7:
[----:B------:R-:W-:Y:S02]  /*1520*/  R2UR UR4, R28 ;  /* 0x000000001c0472ca */ /* 0x000fe400000e0000 */
[----:B------:R-:W-:Y:S02]  /*1530*/  R2UR UR5, R29 ;  /* 0x000000001d0572ca */ /* 0x000fe400000e0000 */
[----:B-----5:R-:W-:-:S04]  /*1540*/  IADD3 R6, P0, PT, R4, R16, RZ ;  /* 0x0000001004067210 */ /* 0x020fc80007f1e0ff */
[----:B------:R-:W-:-:S07]  /*1550*/  LEA.HI.X.SX32 R7, R4, R2, 0x1, P0 ;  /* 0x0000000204077211 */ /* 0x000fce00000f0eff */
[----:B------:R-:W4:Y:S02]  /*1560*/  LD.E.U8 R6, desc[UR4][R6.64+0x1] ;  /* 0x0000010406067980 */ /* 0x000f24000c101100 */
[----:B----4-:R-:W-:-:S13]  /*1570*/  ISETP.NE.AND P0, PT, R6, 0x7d, PT ;  /* 0x0000007d0600780c */ /* 0x010fda0003f05270 */
[----:B------:R4:W-:Y:S01]  /*1580*/  @P0 STL [R18], RZ ;  /* 0x000000ff12000387 */ /* 0x0009e20000100800 */
[----:B------:R-:W-:Y:S01]  /*1590*/  @P0 IMAD.MOV.U32 R2, RZ, RZ, 0x2 ;  /* 0x00000002ff020424 */ /* 0x000fe200078e00ff */
[----:B------:R-:W-:Y:S01]  /*15a0*/  @!P0 IADD3 R2, PT, PT, R17, 0x3, R4 ;  /* 0x0000000311028810 */ /* 0x000fe20007ffe004 */
[----:B------:R-:W-:Y:S06]  /*15b0*/  BRA `(.L_x_4) ;  /* 0x0000000c00347947 */ /* 0x000fec0003800000 */
.L_x_3:
[----:B------:R-:W-:-:S04]  /*15c0*/  ISETP.NE.AND P1, PT, R2, 0x56, PT ;  /* 0x000000560200780c */ /* 0x000fc80003f25270 */
[----:B------:R-:W-:-:S13]  /*15d0*/  ISETP.NE.OR P1, PT, R0, 0x45, P1 ;  /* 0x000000450000780c */ /* 0x000fda0000f25670 */
[----:B------:R-:W-:Y:S05]  /*15e0*/  @P1 BRA `(.L_x_33) ;  /* 0x0000000000681947 */ /* 0x000fea0003800000 */
[----:B------:R-:W-:Y:S02]  /*15f0*/  R2UR UR4, R28 ;  /* 0x000000001c0472ca */ /* 0x000fe400000e0000 */
[----:B------:R-:W-:-:S13]  /*1600*/  R2UR UR5, R29 ;  /* 0x000000001d0572ca */ /* 0x000fda00000e0000 */
[----:B------:R-:W2:Y:S01]  /*1610*/  LD.E.U8 R0, desc[UR4][R30.64+0x2] ;  /* 0x000002041e007980 */ /* 0x000ea2000c101100 */
[----:B------:R-:W-:Y:S01]  /*1620*/  IMAD.MOV.U32 R2, RZ, RZ, 0x2 ;  /* 0x00000002ff027424 */ /* 0x000fe200078e00ff */
[----:B--2---:R-:W-:-:S13]  /*1630*/  ISETP.NE.AND P0, PT, R0, 0x7b, PT ;  /* 0x0000007b0000780c */ /* 0x004fda0003f05270 */
[----:B------:R-:W-:Y:S05]  /*1640*/  @P0 BRA `(.L_x_4) ;  /* 0x0000000c00100947 */ /* 0x000fea0003800000 */
[----:B------:R-:W-:Y:S01]  /*1650*/  BSSY.RECONVERGENT B0, `(.L_x_34) ;  /* 0x000000c000007945 */ /* 0x000fe20003800200 */
[----:B------:R-:W-:-:S07]  /*1660*/  IMAD.MOV.U32 R3, RZ, RZ, 0x1 ;  /* 0x00000001ff037424 */ /* 0x000fce00078e00ff */
.L_x_35:
[----:B------:R-:W-:Y:S02]  /*1670*/  R2UR UR4, R28 ;  /* 0x000000001c0472ca */ /* 0x000fe400000e0000 */
[----:B------:R-:W-:Y:S02]  /*1680*/  R2UR UR5, R29 ;  /* 0x000000001d0572ca */ /* 0x000fe400000e0000 */
[----:B------:R-:W-:-:S05]  /*1690*/  IADD3 R4, P0, PT, R3, R30, RZ ;  /* 0x0000001e03047210 */ /* 0x000fca0007f1e0ff */
[----:B------:R-:W-:-:S06]  /*16a0*/  IMAD.X R5, RZ, RZ, R31, P0 ;  /* 0x000000ffff057224 */ /* 0x000fcc00000e061f */
[----:B------:R-:W2:Y:S01]  /*16b0*/  LD.E.U8 R0, desc[UR4][R4.64+0x2] ;  /* 0x0000020404007980 */ /* 0x000ea2000c101100 */
[C---:B------:R-:W-:Y:S02]  /*16c0*/  ISETP.GE.U32.AND P0, PT, R3.reuse, 0x64, PT ;  /* 0x000000640300780c */ /* 0x040fe40003f06070 */
[----:B--2---:R-:W-:Y:S01]  /*16d0*/  ISETP.NE.AND P1, PT, R0, 0x7d, PT ;  /* 0x0000007d0000780c */ /* 0x004fe20003f25270 */
[----:B------:R-:W-:Y:S02]  /*16e0*/  IMAD.MOV.U32 R0, RZ, RZ, R3 ;  /* 0x000000ffff007224 */ /* 0x000fe400078e0003 */
[----:B------:R-:W-:-:S10]  /*16f0*/  VIADD R3, R3, 0x1 ;  /* 0x0000000103037836 */ /* 0x000fd40000000000 */
[----:B------:R-:W-:Y:S05]  /*1700*/  @!P0 BRA P1, `(.L_x_35) ;  /* 0xfffffffc00d88947 */ /* 0x000fea000083ffff */
[----:B------:R-:W-:Y:S05]  /*1710*/  BSYNC.RECONVERGENT B0 ;  /* 0x0000000000007941 */ /* 0x000fea0003800200 */
.L_x_34:
[----:B------:R-:W-:-:S13]  /*1720*/  ISETP.NE.AND P0, PT, R0, 0x64, PT ;  /* 0x000000640000780c */ /* 0x000fda0003f05270 */
[----:B------:R-:W-:Y:S05]  /*1730*/  @!P0 BRA `(.L_x_4) ;  /* 0x0000000800d48947 */ /* 0x000fea0003800000 */
[----:B------:R-:W-:Y:S01]  /*1740*/  R2UR UR4, R28 ;  /* 0x000000001c0472ca */ /* 0x000fe200000e0000 */
[----:B------:R-:W-:Y:S01]  /*1750*/  VIADD R2, R0, 0x3 ;  /* 0x0000000300027836 */ /* 0x000fe20000000000 */
[----:B------:R-:W-:-:S13]  /*1760*/  R2UR UR5, R29 ;  /* 0x000000001d0572ca */ /* 0x000fda00000e0000 */
[----:B------:R0:W-:Y:S01]  /*1770*/  ST.E.U8 desc[UR4][R4.64+0x2], RZ ;  /* 0x000002ff04007985 */ /* 0x0001e2000c101104 */
[----:B------:R-:W-:Y:S05]  /*1780*/  BRA `(.L_x_4) ;  /* 0x0000000800c07947 */ /* 0x000fea0003800000 */
.L_x_33:
        /* <DEDUP_REMOVED lines=8> */
[----:B------:R-:W-:Y:S02]  /*1810*/  R2UR UR4, R28 ;  /* 0x000000001c0472ca */ /* 0x000fe400000e0000 */
[----:B------:R-:W-:-:S13]  /*1820*/  R2UR UR5, R29 ;  /* 0x000000001d0572ca */ /* 0x000fda00000e0000 */
[----:B------:R-:W2:Y:S01]  /*1830*/  LD.E.U8 R0, desc[UR4][R30.64+0x3] ;  /* 0x000003041e007980 */ /* 0x000ea2000c101100 */
[----:B------:R-:W-:Y:S01]  /*1840*/  BSSY.RELIABLE B0, `(.L_x_37) ;  /* 0x000000b000007945 */ /* 0x000fe20003800100 */
[----:B--2---:R-:W-:-:S13]  /*1850*/  ISETP.NE.AND P0, PT, R0, 0x54, PT ;  /* 0x000000540000780c */ /* 0x004fda0003f05270 */
[----:B------:R-:W-:Y:S05]  /*1860*/  @!P0 BRA `(.L_x_38) ;  /* 0x0000000000188947 */ /* 0x000fea0003800000 */
[----:B------:R-:W-:-:S13]  /*1870*/  ISETP.NE.AND P0, PT, R0, 0x46, PT ;  /* 0x000000460000780c */ /* 0x000fda0003f05270 */
[----:B------:R1:W-:Y:S01]  /*1880*/  @!P0 STL [R18+0x18], RZ ;  /* 0x000018ff12008387 */ /* 0x0003e20000100800 */
[----:B------:R-:W-:Y:S05]  /*1890*/  @P0 BREAK.RELIABLE B0 ;  /* 0x0000000000000942 */ /* 0x000fea0003800100 */
[----:B------:R-:W-:Y:S05]  /*18a0*/  @!P0 BRA `(.L_x_39) ;  /* 0x0000000000108947 */ /* 0x000fea0003800000 */
[----:B------:R0:W-:Y:S01]  /*18b0*/  STL [R18], RZ ;  /* 0x000000ff12007387 */ /* 0x0001e20000100800 */
[----:B------:R-:W-:Y:S05]  /*18c0*/  BRA `(.L_x_4) ;  /* 0x0000000800707947 */ /* 0x000fea0003800000 */
.L_x_38:
[----:B------:R-:W-:-:S05]  /*18d0*/  IMAD.MOV.U32 R3, RZ, RZ, 0x1 ;  /* 0x00000001ff037424 */ /* 0x000fca00078e00ff */
[----:B------:R0:W-:Y:S02]  /*18e0*/  STL [R18+0x18], R3 ;  /* 0x0000180312007387 */ /* 0x0001e40000100800 */
.L_x_39:
[----:B------:R-:W-:Y:S05]  /*18f0*/  BSYNC.RELIABLE B0 ;  /* 0x0000000000007941 */ /* 0x000fea0003800100 */
.L_x_37:
[----:B------:R-:W-:Y:S01]  /*1900*/  R2UR UR4, R28 ;  /* 0x000000001c0472ca */ /* 0x000fe200000e0000 */
[----:B0-----:R-:W-:Y:S01]  /*1910*/  IMAD.MOV.U32 R3, RZ, RZ, 0x4 ;  /* 0x00000004ff037424 */ /* 0x001fe200078e00ff */
[----:B------:R-:W-:-:S04]  /*1920*/  R2UR UR5, R29 ;  /* 0x000000001d0572ca */ /* 0x000fc800000e0000 */
[----:B------:R0:W-:Y:S09]  /*1930*/  STL [R18], R3 ;  /* 0x0000000312007387 */ /* 0x0001f20000100800 */
[----:B------:R-:W2:Y:S01]  /*1940*/  LD.E.U8 R30, desc[UR4][R30.64+0x4] ;  /* 0x000004041e1e7980 */ /* 0x000ea2000c101100 */
[----:B------:R-:W-:Y:S01]  /*1950*/  IMAD.MOV.U32 R2, RZ, RZ, 0x2 ;  /* 0x00000002ff027424 */ /* 0x000fe200078e00ff */
[----:B--2---:R-:W-:-:S04]  /*1960*/  ISETP.NE.AND P0, PT, R30, 0x7d, PT ;  /* 0x0000007d1e00780c */ /* 0x004fc80003f05270 */
[----:B------:R-:W-:Y:S01]  /*1970*/  SEL R2, R2, 0x5, P0 ;  /* 0x0000000502027807 */ /* 0x000fe20000000000 */
[----:B0-----:R-:W-:Y:S08]  /*1980*/  BRA `(.L_x_4) ;  /* 0x0000000800407947 */ /* 0x001ff00003800000 */
.L_x_36:
        /* <DEDUP_REMOVED lines=9> */
[----:B------:R-:W-:Y:S01]  /*1a20*/  R2UR UR4, R28 ;  /* 0x000000001c0472ca */ /* 0x000fe200000e0000 */
[----:B------:R0:W-:Y:S01]  /*1a30*/  STL [R18+0x4], RZ ;  /* 0x000004ff12007387 */ /* 0x0001e20000100800 */
[----:B------:R-:W-:-:S13]  /*1a40*/  R2UR UR5, R29 ;  /* 0x000000001d0572ca */ /* 0x000fda00000e0000 */
[----:B------:R-:W2:Y:S01]  /*1a50*/  LD.E.U8 R0, desc[UR4][R30.64+0x3] ;  /* 0x000003041e007980 */ /* 0x000ea2000c101100 */
[----:B------:R-:W-:Y:S01]  /*1a60*/  BSSY.RECONVERGENT B0, `(.L_x_41) ;  /* 0x0000014000007945 */ /* 0x000fe20003800200 */
[----:B------:R-:W-:Y:S01]  /*1a70*/  IMAD.MOV.U32 R3, RZ, RZ, 0x1 ;  /* 0x00000001ff037424 */ /* 0x000fe200078e00ff */
[----:B--2---:R-:W-:-:S13]  /*1a80*/  ISETP.NE.AND P0, PT, R0, 0x7d, PT ;  /* 0x0000007d0000780c */ /* 0x004fda0003f05270 */
[----:B0-----:R-:W-:Y:S05]  /*1a90*/  @!P0 BRA `(.L_x_42) ;  /* 0x0000000000408947 */ /* 0x001fea0003800000 */
[----:B------:R-:W-:Y:S02]  /*1aa0*/  IMAD.MOV.U32 R3, RZ, RZ, 0x1 ;  /* 0x00000001ff037424 */ /* 0x000fe400078e00ff */
[----:B------:R-:W-:-:S07]  /*1ab0*/  IMAD.MOV.U32 R7, RZ, RZ, RZ ;  /* 0x000000ffff077224 */ /* 0x000fce00078e00ff */
.L_x_43:
[----:B------:R-:W-:Y:S02]  /*1ac0*/  LOP3.LUT R0, R0, 0xffff, RZ, 0xc0, !PT ;  /* 0x0000ffff00007812 */ /* 0x000fe400078ec0ff */
[----:B------:R-:W-:Y:S02]  /*1ad0*/  R2UR UR4, R28 ;  /* 0x000000001c0472ca */ /* 0x000fe400000e0000 */
[----:B------:R-:W-:Y:S02]  /*1ae0*/  PRMT R0, R0, 0x8880, RZ ;  /* 0x0000888000007816 */ /* 0x000fe400000000ff */
[----:B------:R-:W-:Y:S02]  /*1af0*/  R2UR UR5, R29 ;  /* 0x000000001d0572ca */ /* 0x000fe400000e0000 */
[----:B------:R-:W-:Y:S01]  /*1b00*/  IADD3 R4, P0, PT, R3, R30, RZ ;  /* 0x0000001e03047210 */ /* 0x000fe20007f1e0ff */
[----:B------:R-:W-:-:S04]  /*1b10*/  IMAD R0, R7, 0xa, R0 ;  /* 0x0000000a07007824 */ /* 0x000fc800078e0200 */
[----:B------:R-:W-:Y:S02]  /*1b20*/  VIADD R7, R0, 0xffffffd0 ;  /* 0xffffffd000077836 */ /* 0x000fe40000000000 */
[----:B------:R-:W-:-:S03]  /*1b30*/  IMAD.X R5, RZ, RZ, R31, P0 ;  /* 0x000000ffff057224 */ /* 0x000fc600000e061f */
[----:B------:R0:W-:Y:S04]  /*1b40*/  STL [R18+0x4], R7 ;  /* 0x0000040712007387 */ /* 0x0001e80000100800 */
[----:B------:R-:W2:Y:S01]  /*1b50*/  LD.E.U8 R0, desc[UR4][R4.64+0x3] ;  /* 0x0000030404007980 */ /* 0x000ea2000c101100 */
[C---:B------:R-:W-:Y:S01]  /*1b60*/  ISETP.GE.U32.AND P0, PT, R3.reuse, 0x63, PT ;  /* 0x000000630300780c */ /* 0x040fe20003f06070 */
[----:B------:R-:W-:Y:S01]  /*1b70*/  VIADD R3, R3, 0x1 ;  /* 0x0000000103037836 */ /* 0x000fe20000000000 */
[----:B--2---:R-:W-:-:S13]  /*1b80*/  ISETP.NE.AND P1, PT, R0, 0x7d, PT ;  /* 0x0000007d0000780c */ /* 0x004fda0003f25270 */
[----:B0-----:R-:W-:Y:S05]  /*1b90*/  @!P0 BRA P1, `(.L_x_43) ;  /* 0xfffffffc00c88947 */ /* 0x001fea000083ffff */
.L_x_42:
[----:B------:R-:W-:Y:S05]  /*1ba0*/  BSYNC.RECONVERGENT B0 ;  /* 0x0000000000007941 */ /* 0x000fea0003800200 */
.L_x_41:
[----:B------:R-:W-:-:S13]  /*1bb0*/  ISETP.NE.AND P0, PT, R3, 0x64, PT ;  /* 0x000000640300780c */ /* 0x000fda0003f05270 */
[----:B------:R-:W-:Y:S05]  /*1bc0*/  @!P0 BRA `(.L_x_4) ;  /* 0x0000000400b08947 */ /* 0x000fea0003800000 */
[----:B------:R-:W-:Y:S02]  /*1bd0*/  IMAD.MOV.U32 R5, RZ, RZ, 0x1 ;  /* 0x00000001ff057424 */ /* 0x000fe400078e00ff */
[----:B------:R-:W-:-:S03]  /*1be0*/  VIADD R2, R3, 0x3 ;  /* 0x0000000303027836 */ /* 0x000fc60000000000 */
[----:B------:R0:W-:Y:S01]  /*1bf0*/  STL [R18], R5 ;  /* 0x0000000512007387 */ /* 0x0001e20000100800 */
[----:B------:R-:W-:Y:S05]  /*1c00*/  BRA `(.L_x_4) ;  /* 0x0000000400a07947 */ /* 0x000fea0003800000 */
.L_x_40:
        /* <DEDUP_REMOVED lines=11> */
[----:B------:R-:W2:Y:S02]  /*1cc0*/  LD.E.U8 R0, desc[UR4][R30.64+0x3] ;  /* 0x000003041e007980 */ /* 0x000ea4000c101100 */
[----:B--2---:R-:W-:-:S13]  /*1cd0*/  ISETP.NE.AND P0, PT, R0, 0x30, PT ;  /* 0x000000300000780c */ /* 0x004fda0003f05270 */
[----:B------:R-:W-:Y:S05]  /*1ce0*/  @P0 BRA `(.L_x_4) ;  /* 0x0000000400680947 */ /* 0x000fea0003800000 */
[----:B------:R-:W-:Y:S02]  /*1cf0*/  R2UR UR4, R28 ;  /* 0x000000001c0472ca */ /* 0x000fe400000e0000 */
[----:B------:R-:W-:-:S13]  /*1d00*/  R2UR UR5, R29 ;  /* 0x000000001d0572ca */ /* 0x000fda00000e0000 */
[----:B------:R-:W2:Y:S02]  /*1d10*/  LD.E.U8 R0, desc[UR4][R30.64+0x4] ;  /* 0x000004041e007980 */ /* 0x000ea4000c101100 */
        /* <DEDUP_REMOVED lines=11> */
[----:B------:R-:W-:Y:S02]  /*1dd0*/  IMAD.MOV.U32 R16, RZ, RZ, 0xa ;  /* 0x0000000aff107424 */ /* 0x000fe400078e00ff */
[----:B------:R-:W-:-:S07]  /*1de0*/  IMAD.MOV.U32 R17, RZ, RZ, RZ ;  /* 0x000000ffff117224 */ /* 0x000fce00078e00ff */
.L_x_49:
[----:B------:R-:W-:Y:S01]  /*1df0*/  I2FP.F32.U32 R5, R16 ;  /* 0x0000001000057245 */ /* 0x000fe20000201000 */
[----:B------:R-:W-:Y:S01]  /*1e00*/  BSSY.RECONVERGENT B6, `(.L_x_47) ;  /* 0x0000011000067945 */ /* 0x000fe20003800200 */
[----:B------:R-:W-:Y:S02]  /*1e10*/  LOP3.LUT R0, R0, 0xffff, RZ, 0xc0, !PT ;  /* 0x0000ffff00007812 */ /* 0x000fe400078ec0ff */
[----:B------:R-:W0:Y:S02]  /*1e20*/  MUFU.RCP R4, R5 ;  /* 0x0000000500047308 */ /* 0x000e240000001000 */
[----:B------:R-:W-:-:S05]  /*1e30*/  PRMT R0, R0, 0x8880, RZ ;  /* 0x0000888000007816 */ /* 0x000fca00000000ff */
[----:B------:R-:W-:-:S05]  /*1e40*/  VIADD R0, R0, 0xffffffd0 ;  /* 0xffffffd000007836 */ /* 0x000fca0000000000 */
[----:B------:R-:W-:-:S04]  /*1e50*/  I2FP.F32.S32 R0, R0 ;  /* 0x0000000000007245 */ /* 0x000fc80000201400 */
[----:B------:R-:W1:Y:S01]  /*1e60*/  FCHK P0, R0, R5 ;  /* 0x0000000500007302 */ /* 0x000e620000000000 */
[----:B0-----:R-:W-:-:S04]  /*1e70*/  FFMA R3, -R5, R4, 1 ;  /* 0x3f80000005037423 */ /* 0x001fc80000000104 */
[----:B------:R-:W-:-:S04]  /*1e80*/  FFMA R3, R4, R3, R4 ;  /* 0x0000000304037223 */ /* 0x000fc80000000004 */
[----:B------:R-:W-:-:S04]  /*1e90*/  FFMA R4, R0, R3, RZ ;  /* 0x0000000300047223 */ /* 0x000fc800000000ff */
[----:B------:R-:W-:-:S04]  /*1ea0*/  FFMA R6, -R5, R4, R0 ;  /* 0x0000000405067223 */ /* 0x000fc80000000100 */
[----:B------:R-:W-:Y:S01]  /*1eb0*/  FFMA R4, R3, R6, R4 ;  /* 0x0000000603047223 */ /* 0x000fe20000000004 */
[----:B-1----:R-:W-:Y:S06]  /*1ec0*/  @!P0 BRA `(.L_x_48) ;  /* 0x0000000000108947 */ /* 0x002fec0003800000 */
[----:B------:R-:W-:Y:S01]  /*1ed0*/  IMAD.MOV.U32 R4, RZ, RZ, R0 ;  /* 0x000000ffff047224 */ /* 0x000fe200078e0000 */
[----:B------:R-:W-:Y:S01]  /*1ee0*/  MOV R20, 0x1f10 ;  /* 0x00001f1000147802 */ /* 0x000fe20000000f00 */
[----:B------:R-:W-:-:S07]  /*1ef0*/  IMAD.MOV.U32 R21, RZ, RZ, 0x0 ;  /* 0x00000000ff157424 */ /* 0x000fce00078e00ff */
[----:B------:R-:W-:Y:S05]  /*1f00*/  CALL.REL.NOINC `($__internal_0_$__cuda_sm3x_div_rn_noftz_f32_slowpath) ;  /* 0x00000004003c7944 */ /* 0x000fea0003c00000 */
.L_x_48:
[----:B------:R-:W-:Y:S05]  /*1f10*/  BSYNC.RECONVERGENT B6 ;  /* 0x0000000000067941 */ /* 0x000fea0003800200 */
.L_x_47:
[----:B------:R-:W-:Y:S01]  /*1f20*/  R2UR UR4, R28 ;  /* 0x000000001c0472ca */ /* 0x000fe200000e0000 */
[----:B------:R-:W-:Y:S01]  /*1f30*/  FADD R17, R4, R17 ;  /* 0x0000001104117221 */ /* 0x000fe20000000000 */
[----:B------:R-:W-:Y:S02]  /*1f40*/  R2UR UR5, R29 ;  /* 0x000000001d0572ca */ /* 0x000fe400000e0000 */
[----:B------:R-:W-:Y:S02]  /*1f50*/  IADD3 R6, P0, PT, R19, R30, RZ ;  /* 0x0000001e13067210 */ /* 0x000fe40007f1e0ff */
[----:B------:R0:W-:Y:S03]  /*1f60*/  STL [R18+0x8], R17 ;  /* 0x0000081112007387 */ /* 0x0001e60000100800 */
[----:B------:R-:W-:-:S06]  /*1f70*/  IMAD.X R7, RZ, RZ, R31, P0 ;  /* 0x000000ffff077224 */ /* 0x000fcc00000e061f */
[----:B------:R-:W2:Y:S01]  /*1f80*/  LD.E.U8 R0, desc[UR4][R6.64+0x3] ;  /* 0x0000030406007980 */ /* 0x000ea2000c101100 */
[C---:B------:R-:W-:Y:S01]  /*1f90*/  ISETP.GE.U32.AND P0, PT, R19.reuse, 0x63, PT ;  /* 0x000000631300780c */ /* 0x040fe20003f06070 */
[----:B------:R-:W-:Y:S02]  /*1fa0*/  VIADD R19, R19, 0x1 ;  /* 0x0000000113137836 */ /* 0x000fe40000000000 */
[----:B------:R-:W-:Y:S01]  /*1fb0*/  IMAD R16, R16, 0xa, RZ ;  /* 0x0000000a10107824 */ /* 0x000fe200078e02ff */
[----:B--2---:R-:W-:-:S13]  /*1fc0*/  ISETP.NE.AND P1, PT, R0, 0x7d, PT ;  /* 0x0000007d0000780c */ /* 0x004fda0003f25270 */
[----:B0-----:R-:W-:Y:S05]  /*1fd0*/  @!P0 BRA P1, `(.L_x_49) ;  /* 0xfffffffc00848947 */ /* 0x001fea000083ffff */
.L_x_46:
[----:B------:R-:W-:Y:S05]  /*1fe0*/  BSYNC.RECONVERGENT B7 ;  /* 0x0000000000077941 */ /* 0x000fea0003800200 */
.L_x_45:
[----:B------:R-:W-:-:S13]  /*1ff0*/  ISETP.NE.AND P0, PT, R19, 0x64, PT ;  /* 0x000000641300780c */ /* 0x000fda0003f05270 */
[----:B------:R-:W-:Y:S05]  /*2000*/  @!P0 BRA `(.L_x_4) ;  /* 0x0000000000a08947 */ /* 0x000fea0003800000 */
[----:B------:R-:W-:Y:S02]  /*2010*/  IMAD.MOV.U32 R3, RZ, RZ, 0x2 ;  /* 0x00000002ff037424 */ /* 0x000fe400078e00ff */
[----:B------:R-:W-:-:S03]  /*2020*/  VIADD R2, R19, 0x3 ;  /* 0x0000000313027836 */ /* 0x000fc60000000000 */
[----:B------:R0:W-:Y:S01]  /*2030*/  STL [R18], R3 ;  /* 0x0000000312007387 */ /* 0x0001e20000100800 */
[----:B------:R-:W-:Y:S05]  /*2040*/  BRA `(.L_x_4) ;  /* 0x0000000000907947 */ /* 0x000fea0003800000 */
.L_x_44:
        /* <DEDUP_REMOVED lines=11> */
.L_x_52:
        /* <DEDUP_REMOVED lines=11> */
.L_x_51:
[----:B------:R-:W-:-:S13]  /*21b0*/  ISETP.NE.AND P0, PT, R0, 0x64, PT ;  /* 0x000000640000780c */ /* 0x000fda0003f05270 */
[----:B------:R-:W-:Y:S05]  /*21c0*/  @!P0 BRA `(.L_x_4) ;  /* 0x0000000000308947 */ /* 0x000fea0003800000 */
[----:B------:R-:W-:Y:S01]  /*21d0*/  R2UR UR4, R28 ;  /* 0x000000001c0472ca */ /* 0x000fe200000e0000 */
[----:B------:R-:W-:Y:S01]  /*21e0*/  IMAD.MOV.U32 R3, RZ, RZ, 0x3 ;  /* 0x00000003ff037424 */ /* 0x000fe200078e00ff */
[----:B------:R-:W-:Y:S01]  /*21f0*/  R2UR UR5, R29 ;  /* 0x000000001d0572ca */ /* 0x000fe200000e0000 */
[----:B------:R-:W-:Y:S01]  /*2200*/  VIADD R2, R0, 0x3 ;  /* 0x0000000300027836 */ /* 0x000fe20000000000 */
[----:B------:R-:W-:-:S05]  /*2210*/  IADD3 R4, P0, PT, R30, 0x3, RZ ;  /* 0x000000031e047810 */ /* 0x000fca0007f1e0ff */
[----:B------:R-:W-:-:S06]  /*2220*/  IMAD.X R5, RZ, RZ, R31, P0 ;  /* 0x000000ffff057224 */ /* 0x000fcc00000e061f */
[----:B------:R0:W-:Y:S04]  /*2230*/  ST.E.U8 desc[UR4][R6.64+0x2], RZ ;  /* 0x000002ff06007985 */ /* 0x0001e8000c101104 */
[----:B------:R0:W-:Y:S04]  /*2240*/  STL [R18], R3 ;  /* 0x0000000312007387 */ /* 0x0001e80000100800 */
[----:B------:R0:W-:Y:S01]  /*2250*/  STL.64 [R18+0x10], R4 ;  /* 0x0000100412007387 */ /* 0x0001e20000100a00 */
[----:B------:R-:W-:Y:S05]  /*2260*/  BRA `(.L_x_4) ;  /* 0x0000000000087947 */ /* 0x000fea0003800000 */
.L_x_50:
[----:B------:R0:W-:Y:S01]  /*2270*/  STL [R18], RZ ;  /* 0x000000ff12007387 */ /* 0x0001e20000100800 */
[----:B------:R-:W-:-:S07]  /*2280*/  IMAD.MOV.U32 R2, RZ, RZ, RZ ;  /* 0x000000ffff027224 */ /* 0x000fce00078e00ff */
.L_x_4:
[----:B------:R-:W-:Y:S05]  /*2290*/  BSYNC.RECONVERGENT B8 ;  /* 0x0000000000087941 */ /* 0x000fea0003800200 */
.L_x_2:
[----:B------:R-:W5:Y:S01]  /*22a0*/  LDL R20, [R1+0x54] ;  /* 0x0000540001147983 */ /* 0x000f620000100800 */
[----:B------:R1:W-:Y:S05]  /*22b0*/  BMOV.32 B6, R24 ;  /* 0x0000001806007356 */ /* 0x0003ea0000000000 */
[----:B------:R-:W5:Y:S01]  /*22c0*/  LDL R21, [R1+0x58] ;  /* 0x0000580001157983 */ /* 0x000f620000100800 */
[----:B------:R1:W-:Y:S05]  /*22d0*/  BMOV.32 B7, R25 ;  /* 0x0000001907007356 */ /* 0x0003ea0000000000 */
[----:B------:R1:W-:Y:S05]  /*22e0*/  BMOV.32 B8, R26 ;  /* 0x0000001a08007356 */ /* 0x0003ea0000000000 */
[----:B0-----:R-:W-:Y:S01]  /*22f0*/  IMAD.MOV.U32 R4, RZ, RZ, R2 ;  /* 0x000000ffff047224 */ /* 0x001fe200078e0002 */
[----:B------:R-:W5:Y:S04]  /*2300*/  LDL R16, [R1+0x44] ;  /* 0x0000440001107983 */ /* 0x000f680000100800 */
[----:B------:R-:W5:Y:S04]  /*2310*/  LDL R2, [R1+0x40] ;  /* 0x0000400001027983 */ /* 0x000f680000100800 */
[----:B------:R-:W5:Y:S04]  /*2320*/  LDL R17, [R1+0x48] ;  /* 0x0000480001117983 */ /* 0x000f680000100800 */
[----:B-1234-:R-:W5:Y:S04]  /*2330*/  LDL R18, [R1+0x4c] ;  /* 0x00004c0001127983 */ /* 0x01ef680000100800 */
[----:B------:R-:W5:Y:S04]  /*2340*/  LDL R19, [R1+0x50] ;  /* 0x0000500001137983 */ /* 0x000f680000100800 */
        /* <DEDUP_REMOVED lines=8> */
[----:B------:R0:W5:Y:S02]  /*23d0*/  LDL R31, [R1+0x7c] ;  /* 0x00007c00011f7983 */ /* 0x0001640000100800 */
[----:B0-----:R-:W-:Y:S01]  /*23e0*/  VIADD R1, R1, 0x80 ;  /* 0x0000008001017836 */ /* 0x001fe20000000000 */
[----:B-----5:R-:W-:Y:S06]  /*23f0*/  RET.REL.NODEC R20 `(processDecisionLists) ;  /* 0xffffffdc14007950 */ /* 0x020fec0003c3ffff */
        .weak           $__internal_0_$__cuda_sm3x_div_rn_noftz_f32_slowpath
        .type           $__internal_0_$__cuda_sm3x_div_rn_noftz_f32_slowpath,@function
        .size           $__internal_0_$__cuda_sm3x_div_rn_noftz_f32_slowpath,(.L_x_78 - $__internal_0_$__cuda_sm3x_div_rn_noftz_f32_slowpath)
$__internal_0_$__cuda_sm3x_div_rn_noftz_f32_slowpath:
[----:B------:R-:W-:-:S05]  /*2400*/  VIADD R1, R1, 0xfffffff8 ;  /* 0xfffffff801017836 */ /* 0x000fca0000000000 */
[----:B------:R0:W-:Y:S02]  /*2410*/  STL [R1], R2 ;  /* 0x0000000201007387 */ /* 0x0001e40000100800 */
[----:B0-----:R-:W-:Y:S01]  /*2420*/  SHF.R.U32.HI R2, RZ, 0x17, R5 ;  /* 0x00000017ff027819 */ /* 0x001fe20000011605 */
[----:B------:R-:W-:Y:S01]  /*2430*/  BSSY.RECONVERGENT B0, `(.L_x_53) ;  /* 0x0000062000007945 */ /* 0x000fe20003800200 */
[----:B------:R-:W-:Y:S02]  /*2440*/  SHF.R.U32.HI R0, RZ, 0x17, R4 ;  /* 0x00000017ff007819 */ /* 0x000fe40000011604 */
[----:B------:R-:W-:Y:S02]  /*2450*/  LOP3.LUT R8, R2, 0xff, RZ, 0xc0, !PT ;  /* 0x000000ff02087812 */ /* 0x000fe400078ec0ff */
[----:B------:R-:W-:-:S03]  /*2460*/  LOP3.LUT R3, R0, 0xff, RZ, 0xc0, !PT ;  /* 0x000000ff00037812 */ /* 0x000fc600078ec0ff */
[----:B------:R-:W-:Y:S02]  /*2470*/  VIADD R6, R8, 0xffffffff ;  /* 0xffffffff08067836 */ /* 0x000fe40000000000 */
[----:B------:R-:W-:-:S03]  /*2480*/  VIADD R0, R3, 0xffffffff ;  /* 0xffffffff03007836 */ /* 0x000fc60000000000 */
[----:B------:R-:W-:-:S04]  /*2490*/  ISETP.GT.U32.AND P0, PT, R6, 0xfd, PT ;  /* 0x000000fd0600780c */ /* 0x000fc80003f04070 */
[----:B------:R-:W-:-:S13]  /*24a0*/  ISETP.GT.U32.OR P0, PT, R0, 0xfd, P0 ;  /* 0x000000fd0000780c */ /* 0x000fda0000704470 */
[----:B------:R-:W-:Y:S01]  /*24b0*/  @!P0 IMAD.MOV.U32 R2, RZ, RZ, RZ ;  /* 0x000000ffff028224 */ /* 0x000fe200078e00ff */
[----:B------:R-:W-:Y:S06]  /*24c0*/  @!P0 BRA `(.L_x_54) ;  /* 0x00000000005c8947 */ /* 0x000fec0003800000 */
[----:B------:R-:W-:Y:S02]  /*24d0*/  FSETP.GTU.FTZ.AND P0, PT, |R4|, +INF , PT ;  /* 0x7f8000000400780b */ /* 0x000fe40003f1c200 */
[----:B------:R-:W-:-:S04]  /*24e0*/  FSETP.GTU.FTZ.AND P1, PT, |R5|, +INF , PT ;  /* 0x7f8000000500780b */ /* 0x000fc80003f3c200 */
[----:B------:R-:W-:-:S13]  /*24f0*/  PLOP3.LUT P0, PT, P0, P1, PT, 0xf8, 0x8f ;  /* 0x00000000008f781c */ /* 0x000fda0000703f70 */
[----:B------:R-:W-:Y:S05]  /*2500*/  @P0 BRA `(.L_x_55) ;  /* 0x00000004004c0947 */ /* 0x000fea0003800000 */
[----:B------:R-:W-:-:S13]  /*2510*/  LOP3.LUT P0, RZ, R5, 0x7fffffff, R4, 0xc8, !PT ;  /* 0x7fffffff05ff7812 */ /* 0x000fda000780c804 */
[----:B------:R-:W-:Y:S05]  /*2520*/  @!P0 BRA `(.L_x_56) ;  /* 0x00000004003c8947 */ /* 0x000fea0003800000 */
[C---:B------:R-:W-:Y:S02]  /*2530*/  FSETP.NEU.FTZ.AND P1, PT, |R4|.reuse, +INF , PT ;  /* 0x7f8000000400780b */ /* 0x040fe40003f3d200 */
[----:B------:R-:W-:Y:S02]  /*2540*/  FSETP.NEU.FTZ.AND P2, PT, |R5|, +INF , PT ;  /* 0x7f8000000500780b */ /* 0x000fe40003f5d200 */
[----:B------:R-:W-:-:S11]  /*2550*/  FSETP.NEU.FTZ.AND P0, PT, |R4|, +INF , PT ;  /* 0x7f8000000400780b */ /* 0x000fd60003f1d200 */
[----:B------:R-:W-:Y:S05]  /*2560*/  @!P2 BRA !P1, `(.L_x_56) ;  /* 0x00000004002ca947 */ /* 0x000fea0004800000 */
[----:B------:R-:W-:-:S04]  /*2570*/  LOP3.LUT P1, RZ, R4, 0x7fffffff, RZ, 0xc0, !PT ;  /* 0x7fffffff04ff7812 */ /* 0x000fc8000782c0ff */
[----:B------:R-:W-:-:S13]  /*2580*/  PLOP3.LUT P1, PT, P2, P1, PT, 0x2f, 0xf2 ;  /* 0x0000000000f2781c */ /* 0x000fda0001722577 */
[----:B------:R-:W-:Y:S05]  /*2590*/  @P1 BRA `(.L_x_57) ;  /* 0x0000000400181947 */ /* 0x000fea0003800000 */
[----:B------:R-:W-:-:S04]  /*25a0*/  LOP3.LUT P1, RZ, R5, 0x7fffffff, RZ, 0xc0, !PT ;  /* 0x7fffffff05ff7812 */ /* 0x000fc8000782c0ff */
[----:B------:R-:W-:-:S13]  /*25b0*/  PLOP3.LUT P0, PT, P0, P1, PT, 0x2f, 0xf2 ;  /* 0x0000000000f2781c */ /* 0x000fda0000702577 */
[----:B------:R-:W-:Y:S05]  /*25c0*/  @P0 BRA `(.L_x_58) ;  /* 0x0000000400000947 */ /* 0x000fea0003800000 */
[----:B------:R-:W-:Y:S02]  /*25d0*/  ISETP.GE.AND P0, PT, R0, RZ, PT ;  /* 0x000000ff0000720c */ /* 0x000fe40003f06270 */
[----:B------:R-:W-:-:S11]  /*25e0*/  ISETP.GE.AND P1, PT, R6, RZ, PT ;  /* 0x000000ff0600720c */ /* 0x000fd60003f26270 */
[----:B------:R-:W-:Y:S02]  /*25f0*/  @P0 IMAD.MOV.U32 R2, RZ, RZ, RZ ;  /* 0x000000ffff020224 */ /* 0x000fe400078e00ff */
[----:B------:R-:W-:Y:S01]  /*2600*/  @!P0 FFMA R4, R4, 1.84467440737095516160e+19, RZ ;  /* 0x5f80000004048823 */ /* 0x000fe200000000ff */
[----:B------:R-:W-:Y:S02]  /*2610*/  @!P0 IMAD.MOV.U32 R2, RZ, RZ, -0x40 ;  /* 0xffffffc0ff028424 */ /* 0x000fe400078e00ff */
[----:B------:R-:W-:Y:S02]  /*2620*/  @!P1 FFMA R5, R5, 1.84467440737095516160e+19, RZ ;  /* 0x5f80000005059823 */ /* 0x000fe400000000ff */
[----:B------:R-:W-:-:S07]  /*2630*/  @!P1 VIADD R2, R2, 0x40 ;  /* 0x0000004002029836 */ /* 0x000fce0000000000 */
.L_x_54:
[----:B------:R-:W-:Y:S01]  /*2640*/  LEA R0, R8, 0xc0800000, 0x17 ;  /* 0xc080000008007811 */ /* 0x000fe200078eb8ff */
[----:B------:R-:W-:Y:S01]  /*2650*/  VIADD R3, R3, 0xffffff81 ;  /* 0xffffff8103037836 */ /* 0x000fe20000000000 */
[----:B------:R-:W-:Y:S03]  /*2660*/  BSSY.RECONVERGENT B1, `(.L_x_59) ;  /* 0x0000035000017945 */ /* 0x000fe60003800200 */
[----:B------:R-:W-:Y:S02]  /*2670*/  IMAD.IADD R5, R5, 0x1, -R0 ;  /* 0x0000000105057824 */ /* 0x000fe400078e0a00 */
[C---:B------:R-:W-:Y:S01]  /*2680*/  IMAD R0, R3.reuse, -0x800000, R4 ;  /* 0xff80000003007824 */ /* 0x040fe200078e0204 */
[----:B------:R-:W-:Y:S01]  /*2690*/  IADD3 R3, PT, PT, R3, 0x7f, -R8 ;  /* 0x0000007f03037810 */ /* 0x000fe20007ffe808 */
[----:B------:R-:W0:Y:S01]  /*26a0*/  MUFU.RCP R6, R5 ;  /* 0x0000000500067308 */ /* 0x000e220000001000 */
[----:B------:R-:W-:-:S03]  /*26b0*/  FADD.FTZ R7, -R5, -RZ ;  /* 0x800000ff05077221 */ /* 0x000fc60000010100 */
[----:B------:R-:W-:Y:S02]  /*26c0*/  IMAD.IADD R3, R3, 0x1, R2 ;  /* 0x0000000103037824 */ /* 0x000fe400078e0202 */
[----:B0-----:R-:W-:-:S04]  /*26d0*/  FFMA R9, R6, R7, 1 ;  /* 0x3f80000006097423 */ /* 0x001fc80000000007 */
[----:B------:R-:W-:-:S04]  /*26e0*/  FFMA R11, R6, R9, R6 ;  /* 0x00000009060b7223 */ /* 0x000fc80000000006 */
[----:B------:R-:W-:-:S04]  /*26f0*/  FFMA R4, R0, R11, RZ ;  /* 0x0000000b00047223 */ /* 0x000fc800000000ff */
[----:B------:R-:W-:-:S04]  /*2700*/  FFMA R9, R7, R4, R0 ;  /* 0x0000000407097223 */ /* 0x000fc80000000000 */
[----:B------:R-:W-:-:S04]  /*2710*/  FFMA R6, R11, R9, R4 ;  /* 0x000000090b067223 */ /* 0x000fc80000000004 */
[----:B------:R-:W-:-:S04]  /*2720*/  FFMA R7, R7, R6, R0 ;  /* 0x0000000607077223 */ /* 0x000fc80000000000 */
[----:B------:R-:W-:-:S05]  /*2730*/  FFMA R4, R11, R7, R6 ;  /* 0x000000070b047223 */ /* 0x000fca0000000006 */
[----:B------:R-:W-:-:S04]  /*2740*/  SHF.R.U32.HI R0, RZ, 0x17, R4 ;  /* 0x00000017ff007819 */ /* 0x000fc80000011604 */
[----:B------:R-:W-:-:S05]  /*2750*/  LOP3.LUT R0, R0, 0xff, RZ, 0xc0, !PT ;  /* 0x000000ff00007812 */ /* 0x000fca00078ec0ff */
[----:B------:R-:W-:-:S04]  /*2760*/  IMAD.IADD R8, R0, 0x1, R3 ;  /* 0x0000000100087824 */ /* 0x000fc800078e0203 */
[----:B------:R-:W-:-:S05]  /*2770*/  VIADD R0, R8, 0xffffffff ;  /* 0xffffffff08007836 */ /* 0x000fca0000000000 */
[----:B------:R-:W-:-:S13]  /*2780*/  ISETP.GE.U32.AND P0, PT, R0, 0xfe, PT ;  /* 0x000000fe0000780c */ /* 0x000fda0003f06070 */
[----:B------:R-:W-:Y:S05]  /*2790*/  @!P0 BRA `(.L_x_60) ;  /* 0x0000000000808947 */ /* 0x000fea0003800000 */
[----:B------:R-:W-:-:S13]  /*27a0*/  ISETP.GT.AND P0, PT, R8, 0xfe, PT ;  /* 0x000000fe0800780c */ /* 0x000fda0003f04270 */
[----:B------:R-:W-:Y:S05]  /*27b0*/  @P0 BRA `(.L_x_61) ;  /* 0x00000000006c0947 */ /* 0x000fea0003800000 */
[----:B------:R-:W-:-:S13]  /*27c0*/  ISETP.GE.AND P0, PT, R8, 0x1, PT ;  /* 0x000000010800780c */ /* 0x000fda0003f06270 */
[----:B------:R-:W-:Y:S05]  /*27d0*/  @P0 BRA `(.L_x_62) ;  /* 0x0000000000740947 */ /* 0x000fea0003800000 */
[----:B------:R-:W-:Y:S02]  /*27e0*/  ISETP.GE.AND P0, PT, R8, -0x18, PT ;  /* 0xffffffe80800780c */ /* 0x000fe40003f06270 */
[----:B------:R-:W-:-:S11]  /*27f0*/  LOP3.LUT R4, R4, 0x80000000, RZ, 0xc0, !PT ;  /* 0x8000000004047812 */ /* 0x000fd600078ec0ff */
[----:B------:R-:W-:Y:S05]  /*2800*/  @!P0 BRA `(.L_x_62) ;  /* 0x0000000000688947 */ /* 0x000fea0003800000 */
[CCC-:B------:R-:W-:Y:S01]  /*2810*/  FFMA.RZ R0, R11.reuse, R7.reuse, R6.reuse ;  /* 0x000000070b007223 */ /* 0x1c0fe2000000c006 */
[C---:B------:R-:W-:Y:S02]  /*2820*/  VIADD R5, R8.reuse, 0x20 ;  /* 0x0000002008057836 */ /* 0x040fe40000000000 */
[CCC-:B------:R-:W-:Y:S01]  /*2830*/  FFMA.RM R3, R11.reuse, R7.reuse, R6.reuse ;  /* 0x000000070b037223 */ /* 0x1c0fe20000004006 */
[----:B------:R-:W-:Y:S02]  /*2840*/  ISETP.NE.AND P2, PT, R8, RZ, PT ;  /* 0x000000ff0800720c */ /* 0x000fe40003f45270 */
[----:B------:R-:W-:Y:S01]  /*2850*/  LOP3.LUT R2, R0, 0x7fffff, RZ, 0xc0, !PT ;  /* 0x007fffff00027812 */ /* 0x000fe200078ec0ff */
[----:B------:R-:W-:Y:S01]  /*2860*/  FFMA.RP R0, R11, R7, R6 ;  /* 0x000000070b007223 */ /* 0x000fe20000008006 */
[----:B------:R-:W-:Y:S01]  /*2870*/  IMAD.MOV R6, RZ, RZ, -R8 ;  /* 0x000000ffff067224 */ /* 0x000fe200078e0a08 */
[----:B------:R-:W-:Y:S02]  /*2880*/  ISETP.NE.AND P1, PT, R8, RZ, PT ;  /* 0x000000ff0800720c */ /* 0x000fe40003f25270 */
[----:B------:R-:W-:-:S02]  /*2890*/  LOP3.LUT R2, R2, 0x800000, RZ, 0xfc, !PT ;  /* 0x0080000002027812 */ /* 0x000fc400078efcff */
[----:B------:R-:W-:Y:S02]  /*28a0*/  FSETP.NEU.FTZ.AND P0, PT, R0, R3, PT ;  /* 0x000000030000720b */ /* 0x000fe40003f1d000 */
[----:B------:R-:W-:Y:S02]  /*28b0*/  SHF.L.U32 R5, R2, R5, RZ ;  /* 0x0000000502057219 */ /* 0x000fe400000006ff */
[----:B------:R-:W-:Y:S02]  /*28c0*/  SEL R3, R6, RZ, P2 ;  /* 0x000000ff06037207 */ /* 0x000fe40001000000 */
[----:B------:R-:W-:Y:S02]  /*28d0*/  ISETP.NE.AND P1, PT, R5, RZ, P1 ;  /* 0x000000ff0500720c */ /* 0x000fe40000f25270 */
[----:B------:R-:W-:Y:S02]  /*28e0*/  SHF.R.U32.HI R3, RZ, R3, R2 ;  /* 0x00000003ff037219 */ /* 0x000fe40000011602 */
[----:B------:R-:W-:-:S02]  /*28f0*/  PLOP3.LUT P0, PT, P0, P1, PT, 0xf8, 0x8f ;  /* 0x00000000008f781c */ /* 0x000fc40000703f70 */
[----:B------:R-:W-:Y:S02]  /*2900*/  SHF.R.U32.HI R5, RZ, 0x1, R3 ;  /* 0x00000001ff057819 */ /* 0x000fe40000011603 */
[----:B------:R-:W-:-:S04]  /*2910*/  SEL R0, RZ, 0x1, !P0 ;  /* 0x00000001ff007807 */ /* 0x000fc80004000000 */
[----:B------:R-:W-:-:S04]  /*2920*/  LOP3.LUT R0, R0, 0x1, R5, 0xf8, !PT ;  /* 0x0000000100007812 */ /* 0x000fc800078ef805 */
[----:B------:R-:W-:-:S05]  /*2930*/  LOP3.LUT R0, R0, R3, RZ, 0xc0, !PT ;  /* 0x0000000300007212 */ /* 0x000fca00078ec0ff */
[----:B------:R-:W-:-:S05]  /*2940*/  IMAD.IADD R5, R5, 0x1, R0 ;  /* 0x0000000105057824 */ /* 0x000fca00078e0200 */
[----:B------:R-:W-:Y:S01]  /*2950*/  LOP3.LUT R4, R5, R4, RZ, 0xfc, !PT ;  /* 0x0000000405047212 */ /* 0x000fe200078efcff */
[----:B------:R-:W-:Y:S06]  /*2960*/  BRA `(.L_x_62) ;  /* 0x0000000000107947 */ /* 0x000fec0003800000 */
.L_x_61:
[----:B------:R-:W-:-:S04]  /*2970*/  LOP3.LUT R4, R4, 0x80000000, RZ, 0xc0, !PT ;  /* 0x8000000004047812 */ /* 0x000fc800078ec0ff */
[----:B------:R-:W-:Y:S01]  /*2980*/  LOP3.LUT R4, R4, 0x7f800000, RZ, 0xfc, !PT ;  /* 0x7f80000004047812 */ /* 0x000fe200078efcff */
[----:B------:R-:W-:Y:S06]  /*2990*/  BRA `(.L_x_62) ;  /* 0x0000000000047947 */ /* 0x000fec0003800000 */
.L_x_60:
[----:B------:R-:W-:-:S07]  /*29a0*/  IMAD R4, R3, 0x800000, R4 ;  /* 0x0080000003047824 */ /* 0x000fce00078e0204 */
.L_x_62:
[----:B------:R-:W-:Y:S05]  /*29b0*/  BSYNC.RECONVERGENT B1 ;  /* 0x0000000000017941 */ /* 0x000fea0003800200 */
.L_x_59:
[----:B------:R-:W-:Y:S05]  /*29c0*/  BRA `(.L_x_63) ;  /* 0x0000000000207947 */ /* 0x000fea0003800000 */
.L_x_58:
[----:B------:R-:W-:-:S04]  /*29d0*/  LOP3.LUT R4, R5, 0x80000000, R4, 0x48, !PT ;  /* 0x8000000005047812 */ /* 0x000fc800078e4804 */
[----:B------:R-:W-:Y:S01]  /*29e0*/  LOP3.LUT R4, R4, 0x7f800000, RZ, 0xfc, !PT ;  /* 0x7f80000004047812 */ /* 0x000fe200078efcff */
[----:B------:R-:W-:Y:S06]  /*29f0*/  BRA `(.L_x_63) ;  /* 0x0000000000147947 */ /* 0x000fec0003800000 */
.L_x_57:
[----:B------:R-:W-:Y:S01]  /*2a00*/  LOP3.LUT R4, R5, 0x80000000, R4, 0x48, !PT ;  /* 0x8000000005047812 */ /* 0x000fe200078e4804 */
[----:B------:R-:W-:Y:S06]  /*2a10*/  BRA `(.L_x_63) ;  /* 0x00000000000c7947 */ /* 0x000fec0003800000 */
.L_x_56:
[----:B------:R-:W0:Y:S01]  /*2a20*/  MUFU.RSQ R4, -QNAN ;  /* 0xffc0000000047908 */ /* 0x000e220000001400 */
[----:B------:R-:W-:Y:S05]  /*2a30*/  BRA `(.L_x_63) ;  /* 0x0000000000047947 */ /* 0x000fea0003800000 */
.L_x_55:
[----:B------:R-:W-:-:S07]  /*2a40*/  FADD.FTZ R4, R4, R5 ;  /* 0x0000000504047221 */ /* 0x000fce0000010000 */
.L_x_63:
[----:B------:R-:W-:Y:S05]  /*2a50*/  BSYNC.RECONVERGENT B0 ;  /* 0x0000000000007941 */ /* 0x000fea0003800200 */
.L_x_53:
[----:B------:R1:W0:Y:S02]  /*2a60*/  LDL R2, [R1] ;  /* 0x0000000001027983 */ /* 0x0002240000100800 */
[----:B-1----:R-:W-:Y:S01]  /*2a70*/  VIADD R1, R1, 0x8 ;  /* 0x0000000801017836 */ /* 0x002fe20000000000 */
[----:B0-----:R-:W-:Y:S06]  /*2a80*/  RET.REL.NODEC R20 `(processDecisionLists) ;  /* 0xffffffd4145c7950 */ /* 0x001fec0003c3ffff */
.L_x_64:
[----:B------:R-:W-:-:S00]  /*2a90*/  BRA `(.L_x_64) ;  /* 0xfffffffc00fc7947 */ /* 0x000fc0000383ffff */
[----:B------:R-:W-:-:S00]  /*2aa0*/  NOP ;  /* 0x0000000000007918 */ /* 0x000fc00000000000 */
        /* <DEDUP_REMOVED lines=13> */
.L_x_78:


//--------------------- .nv.shared.reserved.0     --------------------------
	.section	.nv.shared.reserved.0,"aw",@nobits
	.weak		__nv_reservedSMEM_offset_0_alias
	.size		__nv_reservedSMEM_offset_0_alias, 0, 64
	.other		__nv_reservedSMEM_offset_0_alias,@"STO_CUDA_RESERVED_SHARED STV_DEFAULT"
__nv_reservedSMEM_offset_0_alias:
	.zero		0
	.zero		64


//--------------------- .nv.constant0.processDecisionLists --------------------------
	.section	.nv.constant0.processDecisionLists,"a",@progbits
	.sectionflags	@""
	.align	4
.nv.constant0.processDecisionLists:
	.zero		920


//--------------------- SYMBOLS --------------------------

	.type		.nv.reservedSmem.offset0,@object
	.size		.nv.reservedSmem.offset0,0x4
